// auto-generated by cutlass_sweep.gemm — config: {"arch": "sm_100", "cluster_m": 2, "cluster_n": 1, "dtype": "int8", "dtype_b": "int8", "layout": "nt", "stages": 0, "tile_k": 128, "tile_m": 64, "tile_n": 256}
#include "cutlass/cutlass.h"
#include "cutlass/gemm/collective/collective_builder.hpp"
#include "cutlass/gemm/device/gemm_universal_adapter.h"
#include "cutlass/gemm/kernel/gemm_universal.hpp"
#include "cutlass/epilogue/collective/collective_builder.hpp"

using ElemA = int8_t;
using ElemB = int8_t;
using ElemCD = int8_t;
using Acc  = int32_t;
using TileShape    = cute::Shape<cute::_64, cute::_256, cute::_128>;
using ClusterShape = cute::Shape<cute::_2, cute::_1, cute::_1>;

using CollectiveEpilogue = typename cutlass::epilogue::collective::CollectiveBuilder<
    cutlass::arch::Sm100, cutlass::arch::OpClassTensorOp,
    TileShape, ClusterShape,
    cutlass::epilogue::collective::EpilogueTileAuto,
    Acc, Acc,
    ElemCD, cutlass::layout::RowMajor, 128 / cutlass::sizeof_bits<ElemCD>::value,
    ElemCD, cutlass::layout::RowMajor, 128 / cutlass::sizeof_bits<ElemCD>::value,
    cutlass::epilogue::collective::EpilogueScheduleAuto
  >::CollectiveOp;

using CollectiveMainloop = typename cutlass::gemm::collective::CollectiveBuilder<
    cutlass::arch::Sm100, cutlass::arch::OpClassTensorOp,
    ElemA, cutlass::layout::RowMajor, 128 / cutlass::sizeof_bits<ElemA>::value,
    ElemB, cutlass::layout::ColumnMajor, 128 / cutlass::sizeof_bits<ElemB>::value,
    Acc,
    TileShape, ClusterShape,
    cutlass::gemm::collective::StageCountAutoCarveout<static_cast<int>(sizeof(typename CollectiveEpilogue::SharedStorage))>,
    cutlass::gemm::collective::KernelScheduleAuto
  >::CollectiveOp;

using GemmKernel = cutlass::gemm::kernel::GemmUniversal<
    cute::Shape<int,int,int,int>,
    CollectiveMainloop,
    CollectiveEpilogue
>;
using Gemm = cutlass::gemm::device::GemmUniversalAdapter<GemmKernel>;

// Force the device kernel symbol into the cubin without needing a host main.
auto* _anchor = &cutlass::device_kernel<GemmKernel>;


// ===== COMPILED SASS (sm_100a) =====

	.target	sm_100a

	.elftype	@"ET_EXEC"


//--------------------- .note.nv.tkinfo           --------------------------
	.section	.note.nv.tkinfo,"",@"SHT_NOTE"
	.sectionflags	@"SHF_NOTE_NV_TKINFO"
	.tkinfo
        /*0018*/ 	.word	0x00000002
        /*0030*/ 	.string	""
        /*0030*/ 	.string	"ptxas"
        /*0030*/ 	.string	"Cuda compilation tools, release 13.0, V13.0.88"
        /*0030*/ 	.string	"Build cuda_13.0.r13.0/compiler.36424714_0"
        /*0030*/ 	.string	"-arch sm_100a -m 64 "



//--------------------- .note.nv.cuinfo           --------------------------
	.section	.note.nv.cuinfo,"",@"SHT_NOTE"
	.sectionflags	@"SHF_NOTE_NV_CUINFO"
        /*0018*/ 	.short	0x0002
        /*001a*/ 	.short	0x0064
        /*001c*/ 	.short	0x0082
	.zero		2


//--------------------- .nv.info                  --------------------------
	.section	.nv.info,"",@"SHT_CUDA_INFO"
	.align	4


	//----- nvinfo : EIATTR_REGCOUNT
	.align		4
        /*0000*/ 	.byte	0x04, 0x2f
        /*0002*/ 	.short	(.L_20 - .L_19)
	.align		4
.L_19:
        /*0004*/ 	.word	index@(_ZN7cutlass13device_kernelINS_4gemm6kernel13GemmUniversalIN4cute5tupleIJiiiiEEENS1_10collective13CollectiveMmaINS1_35MainloopSm100TmaUmmaWarpSpecializedILi5ELi2ELi4ENS5_IJNS4_1CILi2EEENSA_ILi1EEESC_EEEEENS5_IJNSA_ILi64EEENSA_ILi256EEENSA_ILi128EEEEEEaNS5_IJlSC_lEEEaSJ_NS4_8TiledMMAINS4_8MMA_AtomIJNS4_15SM100_MMA_S8_SSIaaiLi64ELi256ELNS4_4UMMA5MajorE0ELSO_0ELNSN_8SaturateE0EEEEEENS4_6LayoutINS5_IJSC_SC_SC_EEENS5_IJNSA_ILi0EEESU_SU_EEEEENS5_IJNS4_10UnderscoreESX_SX_EEEEENS4_13SM90_TMA_LOADENS4_14ComposedLayoutINS4_7SwizzleILi3ELi4ELi3EEENS4_18smem_ptr_flag_bitsILi8EEENSS_INS5_IJNSA_ILi8EEESH_EEENS5_IJSH_SC_EEEEEEEvNS4_8identityENS4_23SM90_TMA_LOAD_MULTICASTES1A_vS1B_EENS_8epilogue10collective18CollectiveEpilogueINS1E_23Sm100TmaWarpSpecializedILi4ELi2ELi32ELb0ELb0EEEJSI_NS5_IJNSS_ISF_SC_EES1J_EEEaSJ_aSJ_NS1E_6fusion15FusionCallbacksIS1I_NS1L_17LinearCombinationIaiaiLNS_15FloatRoundStyleE2EEESI_S1K_JEEENS4_5SM1004TMEM4LOAD26SM100_TMEM_LOAD_16dp32b32xES10_NS11_INS12_ILi2ELi4ELi3EEES15_NSS_INS5_IJS16_SF_EEENS5_IJSF_SC_EEEEEEENS4_39AutoVectorizingCopyWithAssumedAlignmentILi128EEENS4_14SM90_TMA_STOREES1Z_S21_S21_EEEvvEEEEvNT_6ParamsE)
        /*0008*/ 	.word	0x0000005c


	//----- nvinfo : EIATTR_FRAME_SIZE
	.align		4
.L_20:
        /*000c*/ 	.byte	0x04, 0x11
        /*000e*/ 	.short	(.L_22 - .L_21)
	.align		4
.L_21:
        /*0010*/ 	.word	index@($__internal_2_$__cuda_sm10x_tcgen05_guardrail_trap_unallocated_columns_being_dealloced)
        /*0014*/ 	.word	0x00000000


	//----- nvinfo : EIATTR_FRAME_SIZE
	.align		4
.L_22:
        /*0018*/ 	.byte	0x04, 0x11
        /*001a*/ 	.short	(.L_24 - .L_23)
	.align		4
.L_23:
        /*001c*/ 	.word	index@($__internal_1_$__cuda_sm10x_tcgen05_guardrail_trap_phase_invalid_during_alloc)
        /*0020*/ 	.word	0x00000000


	//----- nvinfo : EIATTR_FRAME_SIZE
	.align		4
.L_24:
        /*0024*/ 	.byte	0x04, 0x11
        /*0026*/ 	.short	(.L_26 - .L_25)
	.align		4
.L_25:
        /*0028*/ 	.word	index@($__internal_0_$__cuda_sm10x_tcgen05_guardrail_trap_col_being_dealloced_not_returned_by_alloc)
        /*002c*/ 	.word	0x00000000


	//----- nvinfo : EIATTR_FRAME_SIZE
	.align		4
.L_26:
        /*0030*/ 	.byte	0x04, 0x11
        /*0032*/ 	.short	(.L_28 - .L_27)
	.align		4
.L_27:
        /*0034*/ 	.word	index@(_ZN7cutlass13device_kernelINS_4gemm6kernel13GemmUniversalIN4cute5tupleIJiiiiEEENS1_10collective13CollectiveMmaINS1_35MainloopSm100TmaUmmaWarpSpecializedILi5ELi2ELi4ENS5_IJNS4_1CILi2EEENSA_ILi1EEESC_EEEEENS5_IJNSA_ILi64EEENSA_ILi256EEENSA_ILi128EEEEEEaNS5_IJlSC_lEEEaSJ_NS4_8TiledMMAINS4_8MMA_AtomIJNS4_15SM100_MMA_S8_SSIaaiLi64ELi256ELNS4_4UMMA5MajorE0ELSO_0ELNSN_8SaturateE0EEEEEENS4_6LayoutINS5_IJSC_SC_SC_EEENS5_IJNSA_ILi0EEESU_SU_EEEEENS5_IJNS4_10UnderscoreESX_SX_EEEEENS4_13SM90_TMA_LOADENS4_14ComposedLayoutINS4_7SwizzleILi3ELi4ELi3EEENS4_18smem_ptr_flag_bitsILi8EEENSS_INS5_IJNSA_ILi8EEESH_EEENS5_IJSH_SC_EEEEEEEvNS4_8identityENS4_23SM90_TMA_LOAD_MULTICASTES1A_vS1B_EENS_8epilogue10collective18CollectiveEpilogueINS1E_23Sm100TmaWarpSpecializedILi4ELi2ELi32ELb0ELb0EEEJSI_NS5_IJNSS_ISF_SC_EES1J_EEEaSJ_aSJ_NS1E_6fusion15FusionCallbacksIS1I_NS1L_17LinearCombinationIaiaiLNS_15FloatRoundStyleE2EEESI_S1K_JEEENS4_5SM1004TMEM4LOAD26SM100_TMEM_LOAD_16dp32b32xES10_NS11_INS12_ILi2ELi4ELi3EEES15_NSS_INS5_IJS16_SF_EEENS5_IJSF_SC_EEEEEEENS4_39AutoVectorizingCopyWithAssumedAlignmentILi128EEENS4_14SM90_TMA_STOREES1Z_S21_S21_EEEvvEEEEvNT_6ParamsE)
        /*0038*/ 	.word	0x00000000


	//----- nvinfo : EIATTR_MIN_STACK_SIZE
	.align		4
.L_28:
        /*003c*/ 	.byte	0x04, 0x12
        /*003e*/ 	.short	(.L_30 - .L_29)
	.align		4
.L_29:
        /*0040*/ 	.word	index@(_ZN7cutlass13device_kernelINS_4gemm6kernel13GemmUniversalIN4cute5tupleIJiiiiEEENS1_10collective13CollectiveMmaINS1_35MainloopSm100TmaUmmaWarpSpecializedILi5ELi2ELi4ENS5_IJNS4_1CILi2EEENSA_ILi1EEESC_EEEEENS5_IJNSA_ILi64EEENSA_ILi256EEENSA_ILi128EEEEEEaNS5_IJlSC_lEEEaSJ_NS4_8TiledMMAINS4_8MMA_AtomIJNS4_15SM100_MMA_S8_SSIaaiLi64ELi256ELNS4_4UMMA5MajorE0ELSO_0ELNSN_8SaturateE0EEEEEENS4_6LayoutINS5_IJSC_SC_SC_EEENS5_IJNSA_ILi0EEESU_SU_EEEEENS5_IJNS4_10UnderscoreESX_SX_EEEEENS4_13SM90_TMA_LOADENS4_14ComposedLayoutINS4_7SwizzleILi3ELi4ELi3EEENS4_18smem_ptr_flag_bitsILi8EEENSS_INS5_IJNSA_ILi8EEESH_EEENS5_IJSH_SC_EEEEEEEvNS4_8identityENS4_23SM90_TMA_LOAD_MULTICASTES1A_vS1B_EENS_8epilogue10collective18CollectiveEpilogueINS1E_23Sm100TmaWarpSpecializedILi4ELi2ELi32ELb0ELb0EEEJSI_NS5_IJNSS_ISF_SC_EES1J_EEEaSJ_aSJ_NS1E_6fusion15FusionCallbacksIS1I_NS1L_17LinearCombinationIaiaiLNS_15FloatRoundStyleE2EEESI_S1K_JEEENS4_5SM1004TMEM4LOAD26SM100_TMEM_LOAD_16dp32b32xES10_NS11_INS12_ILi2ELi4ELi3EEES15_NSS_INS5_IJS16_SF_EEENS5_IJSF_SC_EEEEEEENS4_39AutoVectorizingCopyWithAssumedAlignmentILi128EEENS4_14SM90_TMA_STOREES1Z_S21_S21_EEEvvEEEEvNT_6ParamsE)
        /*0044*/ 	.word	0x00000000
.L_30:


//--------------------- .nv.compat                --------------------------
	.section	.nv.compat,"",@"SHT_CUDA_COMPAT_INFO"
	.align	4
        /*0000*/ 	.byte	0x02, 0x09, 0x01, 0x00, 0x02, 0x02, 0x03, 0x00, 0x02, 0x05, 0x06, 0x00, 0x03, 0x07, 0x01, 0x01
        /*0010*/ 	.byte	0x02, 0x03, 0x01, 0x00, 0x02, 0x06, 0x01, 0x00, 0x04, 0x0b, 0x08, 0x00, 0x01, 0x00, 0x00, 0x00
        /*0020*/ 	.byte	0x00, 0x00, 0x00, 0x00


//--------------------- .nv.info._ZN7cutlass13device_kernelINS_4gemm6kernel13GemmUniversalIN4cute5tupleIJiiiiEEENS1_10collective13CollectiveMmaINS1_35MainloopSm100TmaUmmaWarpSpecializedILi5ELi2ELi4ENS5_IJNS4_1CILi2EEENSA_ILi1EEESC_EEEEENS5_IJNSA_ILi64EEENSA_ILi256EEENSA_ILi128EEEEEEaNS5_IJlSC_lEEEaSJ_NS4_8TiledMMAINS4_8MMA_AtomIJNS4_15SM100_MMA_S8_SSIaaiLi64ELi256ELNS4_4UMMA5MajorE0ELSO_0ELNSN_8SaturateE0EEEEEENS4_6LayoutINS5_IJSC_SC_SC_EEENS5_IJNSA_ILi0EEESU_SU_EEEEENS5_IJNS4_10UnderscoreESX_SX_EEEEENS4_13SM90_TMA_LOADENS4_14ComposedLayoutINS4_7SwizzleILi3ELi4ELi3EEENS4_18smem_ptr_flag_bitsILi8EEENSS_INS5_IJNSA_ILi8EEESH_EEENS5_IJSH_SC_EEEEEEEvNS4_8identityENS4_23SM90_TMA_LOAD_MULTICASTES1A_vS1B_EENS_8epilogue10collective18CollectiveEpilogueINS1E_23Sm100TmaWarpSpecializedILi4ELi2ELi32ELb0ELb0EEEJSI_NS5_IJNSS_ISF_SC_EES1J_EEEaSJ_aSJ_NS1E_6fusion15FusionCallbacksIS1I_NS1L_17LinearCombinationIaiaiLNS_15FloatRoundStyleE2EEESI_S1K_JEEENS4_5SM1004TMEM4LOAD26SM100_TMEM_LOAD_16dp32b32xES10_NS11_INS12_ILi2ELi4ELi3EEES15_NSS_INS5_IJS16_SF_EEENS5_IJSF_SC_EEEEEEENS4_39AutoVectorizingCopyWithAssumedAlignmentILi128EEENS4_14SM90_TMA_STOREES1Z_S21_S21_EEEvvEEEEvNT_6ParamsE --------------------------
	.section	.nv.info._ZN7cutlass13device_kernelINS_4gemm6kernel13GemmUniversalIN4cute5tupleIJiiiiEEENS1_10collective13CollectiveMmaINS1_35MainloopSm100TmaUmmaWarpSpecializedILi5ELi2ELi4ENS5_IJNS4_1CILi2EEENSA_ILi1EEESC_EEEEENS5_IJNSA_ILi64EEENSA_ILi256EEENSA_ILi128EEEEEEaNS5_IJlSC_lEEEaSJ_NS4_8TiledMMAINS4_8MMA_AtomIJNS4_15SM100_MMA_S8_SSIaaiLi64ELi256ELNS4_4UMMA5MajorE0ELSO_0ELNSN_8SaturateE0EEEEEENS4_6LayoutINS5_IJSC_SC_SC_EEENS5_IJNSA_ILi0EEESU_SU_EEEEENS5_IJNS4_10UnderscoreESX_SX_EEEEENS4_13SM90_TMA_LOADENS4_14ComposedLayoutINS4_7SwizzleILi3ELi4ELi3EEENS4_18smem_ptr_flag_bitsILi8EEENSS_INS5_IJNSA_ILi8EEESH_EEENS5_IJSH_SC_EEEEEEEvNS4_8identityENS4_23SM90_TMA_LOAD_MULTICASTES1A_vS1B_EENS_8epilogue10collective18CollectiveEpilogueINS1E_23Sm100TmaWarpSpecializedILi4ELi2ELi32ELb0ELb0EEEJSI_NS5_IJNSS_ISF_SC_EES1J_EEEaSJ_aSJ_NS1E_6fusion15FusionCallbacksIS1I_NS1L_17LinearCombinationIaiaiLNS_15FloatRoundStyleE2EEESI_S1K_JEEENS4_5SM1004TMEM4LOAD26SM100_TMEM_LOAD_16dp32b32xES10_NS11_INS12_ILi2ELi4ELi3EEES15_NSS_INS5_IJS16_SF_EEENS5_IJSF_SC_EEEEEEENS4_39AutoVectorizingCopyWithAssumedAlignmentILi128EEENS4_14SM90_TMA_STOREES1Z_S21_S21_EEEvvEEEEvNT_6ParamsE,"",@"SHT_CUDA_INFO"
	.sectionflags	@""
	.align	4


	//----- nvinfo : EIATTR_CUDA_API_VERSION
	.align		4
        /*0000*/ 	.byte	0x04, 0x37
        /*0002*/ 	.short	(.L_32 - .L_31)
.L_31:
        /*0004*/ 	.word	0x00000082


	//----- nvinfo : EIATTR_KPARAM_INFO
	.align		4
.L_32:
        /*0008*/ 	.byte	0x04, 0x17
        /*000a*/ 	.short	(.L_34 - .L_33)
.L_33:
        /*000c*/ 	.word	0x00000000
        /*0010*/ 	.short	0x0000
        /*0012*/ 	.short	0x0000
        /*0014*/ 	.byte	0x00, 0xf0, 0x01, 0x20


	//----- nvinfo : EIATTR_AT_ENTRY_FRAGMENTS
	.align		4
.L_34:
        /*0018*/ 	.byte	0x04, 0x4f
        /*001a*/ 	.short	(.L_36 - .L_35)


	//   ....[0]....
.L_35:
        /*001c*/ 	.word	0x00000006


	//----- nvinfo : EIATTR_RESERVED_SMEM_USED
	.align		4
.L_36:
        /*0020*/ 	.byte	0x01, 0x41
	.zero		2


	//----- nvinfo : EIATTR_SPARSE_MMA_MASK
	.align		4
        /*0024*/ 	.byte	0x03, 0x50
        /*0026*/ 	.short	0x0000


	//----- nvinfo : EIATTR_TCGEN05_1CTA_USED
	.align		4
        /*0028*/ 	.byte	0x01, 0x51
	.zero		2


	//----- nvinfo : EIATTR_MAXREG_COUNT
	.align		4
        /*002c*/ 	.byte	0x03, 0x1b
        /*002e*/ 	.short	0x00ff


	//----- nvinfo : EIATTR_NUM_BARRIERS
	.align		4
        /*0030*/ 	.byte	0x02, 0x4c
        /*0032*/ 	.byte	0x07
	.zero		1


	//----- nvinfo : EIATTR_EXTERNS
	.align		4
        /*0034*/ 	.byte	0x04, 0x0f
        /*0036*/ 	.short	(.L_38 - .L_37)


	//   ....[0]....
	.align		4
.L_37:
        /*0038*/ 	.word	index@(__assertfail)


	//----- nvinfo : EIATTR_MERCURY_ISA_VERSION
	.align		4
.L_38:
        /*003c*/ 	.byte	0x03, 0x5f
        /*003e*/ 	.short	0x0101


	//----- nvinfo : EIATTR_INT_WARP_WIDE_INSTR_OFFSETS
	.align		4
        /*0040*/ 	.byte	0x04, 0x31
        /*0042*/ 	.short	(.L_40 - .L_39)


	//   ....[0]....
.L_39:
        /*0044*/ 	.word	0x00003d70


	//   ....[1]....
        /*0048*/ 	.word	0x00003da0


	//   ....[2]....
        /*004c*/ 	.word	0x00003dc0


	//   ....[3]....
        /*0050*/ 	.word	0x00004990


	//   ....[4]....
        /*0054*/ 	.word	0x000049f0


	//   ....[5]....
        /*0058*/ 	.word	0x00004ae0


	//   ....[6]....
        /*005c*/ 	.word	0x00004b60


	//   ....[7]....
        /*0060*/ 	.word	0x00004c60


	//   ....[8]....
        /*0064*/ 	.word	0x00004cf0


	//   ....[9]....
        /*0068*/ 	.word	0x00004df0


	//   ....[10]....
        /*006c*/ 	.word	0x00004ea0


	//----- nvinfo : EIATTR_COOP_GROUP_MASK_REGIDS
	.align		4
.L_40:
        /*0070*/ 	.byte	0x04, 0x29
        /*0072*/ 	.short	(.L_42 - .L_41)


	//   ....[0]....
.L_41:
        /*0074*/ 	.word	0xffffffff


	//   ....[1]....
        /*0078*/ 	.word	0xffffffff


	//   ....[2]....
        /*007c*/ 	.word	0xffffffff


	//   ....[3]....
        /*0080*/ 	.word	0xffffffff


	//   ....[4]....
        /*0084*/ 	.word	0xffffffff


	//   ....[5]....
        /*0088*/ 	.word	0xffffffff


	//   ....[6]....
        /*008c*/ 	.word	0xffffffff


	//   ....[7]....
        /*0090*/ 	.word	0xffffffff


	//   ....[8]....
        /*0094*/ 	.word	0xffffffff


	//   ....[9]....
        /*0098*/ 	.word	0xffffffff


	//   ....[10]....
        /*009c*/ 	.word	0xffffffff


	//   ....[11]....
        /*00a0*/ 	.word	0xffffffff


	//   ....[12]....
        /*00a4*/ 	.word	0xffffffff


	//   ....[13]....
        /*00a8*/ 	.word	0xffffffff


	//----- nvinfo : EIATTR_COOP_GROUP_INSTR_OFFSETS
	.align		4
.L_42:
        /*00ac*/ 	.byte	0x04, 0x28
        /*00ae*/ 	.short	(.L_44 - .L_43)


	//   ....[0]....
.L_43:
        /*00b0*/ 	.word	0x00000080


	//   ....[1]....
        /*00b4*/ 	.word	0x000004f0


	//   ....[2]....
        /*00b8*/ 	.word	0x000006b0


	//   ....[3]....
        /*00bc*/ 	.word	0x00000850


	//   ....[4]....
        /*00c0*/ 	.word	0x00000950


	//   ....[5]....
        /*00c4*/ 	.word	0x00000ac0


	//   ....[6]....
        /*00c8*/ 	.word	0x00000c60


	//   ....[7]....
        /*00cc*/ 	.word	0x00000e10


	//   ....[8]....
        /*00d0*/ 	.word	0x00002010


	//   ....[9]....
        /*00d4*/ 	.word	0x00002f60


	//   ....[10]....
        /*00d8*/ 	.word	0x00003170


	//   ....[11]....
        /*00dc*/ 	.word	0x000031a0


	//   ....[12]....
        /*00e0*/ 	.word	0x00003c50


	//   ....[13]....
        /*00e4*/ 	.word	0x00003e80


	//----- nvinfo : EIATTR_VRC_CTA_INIT_COUNT
	.align		4
.L_44:
        /*00e8*/ 	.byte	0x02, 0x4a
        /*00ea*/ 	.byte	0x80
	.zero		1


	//----- nvinfo : EIATTR_SYSCALL_OFFSETS
	.align		4
        /*00ec*/ 	.byte	0x04, 0x46
        /*00ee*/ 	.short	(.L_46 - .L_45)


	//   ....[0]....
.L_45:
        /*00f0*/ 	.word	0x00005b30


	//   ....[1]....
        /*00f4*/ 	.word	0x00005c70


	//   ....[2]....
        /*00f8*/ 	.word	0x000064a0


	//   ....[3]....
        /*00fc*/ 	.word	0x00007240


	//   ....[4]....
        /*0100*/ 	.word	0x00007f90


	//   ....[5]....
        /*0104*/ 	.word	0x00008d00


	//----- nvinfo : EIATTR_MBARRIER_INSTR_OFFSETS
	.align		4
.L_46:
        /*0108*/ 	.byte	0x04, 0x39
        /*010a*/ 	.short	(.L_48 - .L_47)


	//   ....[0]....
.L_47:
        /*010c*/ 	.word	0x00000600
        /*0110*/ 	.word	0x000000ff
        /*0114*/ 	.word	0x00000000
        /*0118*/ 	.short	0x0100
        /*011a*/ 	.byte	0x04
	.zero		1


	//   ....[1]....
        /*011c*/ 	.word	0x00000610
        /*0120*/ 	.word	0x000000ff
        /*0124*/ 	.word	0x00000028
        /*0128*/ 	.short	0x0100
        /*012a*/ 	.byte	0x04
	.zero		1


	//   ....[2]....
        /*012c*/ 	.word	0x00000620
        /*0130*/ 	.word	0x000000ff
        /*0134*/ 	.word	0x00000008
        /*0138*/ 	.short	0x0100
        /*013a*/ 	.byte	0x04
	.zero		1


	//   ....[3]....
        /*013c*/ 	.word	0x00000630
        /*0140*/ 	.word	0x000000ff
        /*0144*/ 	.word	0x00000030
        /*0148*/ 	.short	0x0100
        /*014a*/ 	.byte	0x04
	.zero		1


	//   ....[4]....
        /*014c*/ 	.word	0x00000640
        /*0150*/ 	.word	0x000000ff
        /*0154*/ 	.word	0x00000010
        /*0158*/ 	.short	0x0100
        /*015a*/ 	.byte	0x04
	.zero		1


	//   ....[5]....
        /*015c*/ 	.word	0x00000650
        /*0160*/ 	.word	0x000000ff
        /*0164*/ 	.word	0x00000038
        /*0168*/ 	.short	0x0100
        /*016a*/ 	.byte	0x04
	.zero		1


	//   ....[6]....
        /*016c*/ 	.word	0x00000660
        /*0170*/ 	.word	0x000000ff
        /*0174*/ 	.word	0x00000018
        /*0178*/ 	.short	0x0100
        /*017a*/ 	.byte	0x04
	.zero		1


	//   ....[7]....
        /*017c*/ 	.word	0x00000670
        /*0180*/ 	.word	0x000000ff
        /*0184*/ 	.word	0x00000040
        /*0188*/ 	.short	0x0100
        /*018a*/ 	.byte	0x04
	.zero		1


	//   ....[8]....
        /*018c*/ 	.word	0x00000680
        /*0190*/ 	.word	0x000000ff
        /*0194*/ 	.word	0x00000020
        /*0198*/ 	.short	0x0100
        /*019a*/ 	.byte	0x04
	.zero		1


	//   ....[9]....
        /*019c*/ 	.word	0x00000690
        /*01a0*/ 	.word	0x000000ff
        /*01a4*/ 	.word	0x00000048
        /*01a8*/ 	.short	0x0100
        /*01aa*/ 	.byte	0x04
	.zero		1


	//   ....[10]....
        /*01ac*/ 	.word	0x000007c0
        /*01b0*/ 	.word	0x000000ff
        /*01b4*/ 	.word	0x00000050
        /*01b8*/ 	.short	0x0100
        /*01ba*/ 	.byte	0x04
	.zero		1


	//   ....[11]....
        /*01bc*/ 	.word	0x000007d0
        /*01c0*/ 	.word	0x000000ff
        /*01c4*/ 	.word	0x00000070
        /*01c8*/ 	.short	0x0100
        /*01ca*/ 	.byte	0x04
	.zero		1


	//   ....[12]....
        /*01cc*/ 	.word	0x000007e0
        /*01d0*/ 	.word	0x000000ff
        /*01d4*/ 	.word	0x00000058
        /*01d8*/ 	.short	0x0100
        /*01da*/ 	.byte	0x04
	.zero		1


	//   ....[13]....
        /*01dc*/ 	.word	0x000007f0
        /*01e0*/ 	.word	0x000000ff
        /*01e4*/ 	.word	0x00000078
        /*01e8*/ 	.short	0x0100
        /*01ea*/ 	.byte	0x04
	.zero		1


	//   ....[14]....
        /*01ec*/ 	.word	0x00000800
        /*01f0*/ 	.word	0x000000ff
        /*01f4*/ 	.word	0x00000060
        /*01f8*/ 	.short	0x0100
        /*01fa*/ 	.byte	0x04
	.zero		1


	//   ....[15]....
        /*01fc*/ 	.word	0x00000810
        /*0200*/ 	.word	0x000000ff
        /*0204*/ 	.word	0x00000080
        /*0208*/ 	.short	0x0100
        /*020a*/ 	.byte	0x04
	.zero		1


	//   ....[16]....
        /*020c*/ 	.word	0x00000820
        /*0210*/ 	.word	0x000000ff
        /*0214*/ 	.word	0x00000068
        /*0218*/ 	.short	0x0100
        /*021a*/ 	.byte	0x04
	.zero		1


	//   ....[17]....
        /*021c*/ 	.word	0x00000830
        /*0220*/ 	.word	0x000000ff
        /*0224*/ 	.word	0x00000088
        /*0228*/ 	.short	0x0100
        /*022a*/ 	.byte	0x04
	.zero		1


	//   ....[18]....
        /*022c*/ 	.word	0x00000920
        /*0230*/ 	.word	0x000000ff
        /*0234*/ 	.word	0x00000090
        /*0238*/ 	.short	0x0100
        /*023a*/ 	.byte	0x06
	.zero		1


	//   ....[19]....
        /*023c*/ 	.word	0x00000930
        /*0240*/ 	.word	0x000000ff
        /*0244*/ 	.word	0x00000098
        /*0248*/ 	.short	0x0100
        /*024a*/ 	.byte	0x06
	.zero		1


	//   ....[20]....
        /*024c*/ 	.word	0x00000a70
        /*0250*/ 	.word	0x000000ff
        /*0254*/ 	.word	0x000000a0
        /*0258*/ 	.short	0x0100
        /*025a*/ 	.byte	0x06
	.zero		1


	//   ....[21]....
        /*025c*/ 	.word	0x00000a80
        /*0260*/ 	.word	0x000000ff
        /*0264*/ 	.word	0x000000b0
        /*0268*/ 	.short	0x0100
        /*026a*/ 	.byte	0x06
	.zero		1


	//   ....[22]....
        /*026c*/ 	.word	0x00000a90
        /*0270*/ 	.word	0x000000ff
        /*0274*/ 	.word	0x000000a8
        /*0278*/ 	.short	0x0100
        /*027a*/ 	.byte	0x06
	.zero		1


	//   ....[23]....
        /*027c*/ 	.word	0x00000aa0
        /*0280*/ 	.word	0x000000ff
        /*0284*/ 	.word	0x000000b8
        /*0288*/ 	.short	0x0100
        /*028a*/ 	.byte	0x06
	.zero		1


	//   ....[24]....
        /*028c*/ 	.word	0x00000bd0
        /*0290*/ 	.word	0x000000ff
        /*0294*/ 	.word	0x000000c0
        /*0298*/ 	.short	0x0100
        /*029a*/ 	.byte	0x04
	.zero		1


	//   ....[25]....
        /*029c*/ 	.word	0x00000be0
        /*02a0*/ 	.word	0x000000ff
        /*02a4*/ 	.word	0x000000e0
        /*02a8*/ 	.short	0x0100
        /*02aa*/ 	.byte	0x04
	.zero		1


	//   ....[26]....
        /*02ac*/ 	.word	0x00000bf0
        /*02b0*/ 	.word	0x000000ff
        /*02b4*/ 	.word	0x000000c8
        /*02b8*/ 	.short	0x0100
        /*02ba*/ 	.byte	0x04
	.zero		1


	//   ....[27]....
        /*02bc*/ 	.word	0x00000c00
        /*02c0*/ 	.word	0x000000ff
        /*02c4*/ 	.word	0x000000e8
        /*02c8*/ 	.short	0x0100
        /*02ca*/ 	.byte	0x04
	.zero		1


	//   ....[28]....
        /*02cc*/ 	.word	0x00000c10
        /*02d0*/ 	.word	0x000000ff
        /*02d4*/ 	.word	0x000000d0
        /*02d8*/ 	.short	0x0100
        /*02da*/ 	.byte	0x04
	.zero		1


	//   ....[29]....
        /*02dc*/ 	.word	0x00000c20
        /*02e0*/ 	.word	0x000000ff
        /*02e4*/ 	.word	0x000000f0
        /*02e8*/ 	.short	0x0100
        /*02ea*/ 	.byte	0x04
	.zero		1


	//   ....[30]....
        /*02ec*/ 	.word	0x00000c30
        /*02f0*/ 	.word	0x000000ff
        /*02f4*/ 	.word	0x000000d8
        /*02f8*/ 	.short	0x0100
        /*02fa*/ 	.byte	0x04
	.zero		1


	//   ....[31]....
        /*02fc*/ 	.word	0x00000c40
        /*0300*/ 	.word	0x000000ff
        /*0304*/ 	.word	0x000000f8
        /*0308*/ 	.short	0x0100
        /*030a*/ 	.byte	0x04
	.zero		1


	//   ....[32]....
        /*030c*/ 	.word	0x00000d30
        /*0310*/ 	.word	0x000000ff
        /*0314*/ 	.word	0x00000100
        /*0318*/ 	.short	0x0100
        /*031a*/ 	.byte	0x04
	.zero		1


	//   ....[33]....
        /*031c*/ 	.word	0x00000d40
        /*0320*/ 	.word	0x000000ff
        /*0324*/ 	.word	0x00000110
        /*0328*/ 	.short	0x0100
        /*032a*/ 	.byte	0x04
	.zero		1


	//   ....[34]....
        /*032c*/ 	.word	0x00000d50
        /*0330*/ 	.word	0x000000ff
        /*0334*/ 	.word	0x00000108
        /*0338*/ 	.short	0x0100
        /*033a*/ 	.byte	0x04
	.zero		1


	//   ....[35]....
        /*033c*/ 	.word	0x00000d60
        /*0340*/ 	.word	0x000000ff
        /*0344*/ 	.word	0x00000118
        /*0348*/ 	.short	0x0100
        /*034a*/ 	.byte	0x04
	.zero		1


	//   ....[36]....
        /*034c*/ 	.word	0x00001890
        /*0350*/ 	.word	0x00000000
        /*0354*/ 	.word	0x00000110
        /*0358*/ 	.short	0x010a
        /*035a*/ 	.byte	0xff
	.zero		1


	//   ....[37]....
        /*035c*/ 	.word	0x000018c0
        /*0360*/ 	.word	0x00000000
        /*0364*/ 	.word	0x00000100
        /*0368*/ 	.short	0x0101
        /*036a*/ 	.byte	0xff
	.zero		1


	//   ....[38]....
        /*036c*/ 	.word	0x00001990
        /*0370*/ 	.word	0x000000ff
        /*0374*/ 	.word	0x00000028
        /*0378*/ 	.short	0x010a
        /*037a*/ 	.byte	0x04
	.zero		1


	//   ....[39]....
        /*037c*/ 	.word	0x00001a10
        /*0380*/ 	.word	0x000000ff
        /*0384*/ 	.word	0x00000028
        /*0388*/ 	.short	0x010a
        /*038a*/ 	.byte	0x21
	.zero		1


	//   ....[40]....
        /*038c*/ 	.word	0x00001ba0
        /*0390*/ 	.word	0x000000ff
        /*0394*/ 	.word	0x00000028
        /*0398*/ 	.short	0x010a
        /*039a*/ 	.byte	0x08
	.zero		1


	//   ....[41]....
        /*039c*/ 	.word	0x00001cc0
        /*03a0*/ 	.word	0x000000ff
        /*03a4*/ 	.word	0x00000098
        /*03a8*/ 	.short	0x0101
        /*03aa*/ 	.byte	0x06
	.zero		1


	//   ....[42]....
        /*03ac*/ 	.word	0x00001ce0
        /*03b0*/ 	.word	0x000000ff
        /*03b4*/ 	.word	0x00000028
        /*03b8*/ 	.short	0x010a
        /*03ba*/ 	.byte	0x04
	.zero		1


	//   ....[43]....
        /*03bc*/ 	.word	0x00001d60
        /*03c0*/ 	.word	0x000000ff
        /*03c4*/ 	.word	0x00000028
        /*03c8*/ 	.short	0x010a
        /*03ca*/ 	.byte	0x11
	.zero		1


	//   ....[44]....
        /*03cc*/ 	.word	0x00001f70
        /*03d0*/ 	.word	0x000000ff
        /*03d4*/ 	.word	0x00000028
        /*03d8*/ 	.short	0x010a
        /*03da*/ 	.byte	0x07
	.zero		1


	//   ....[45]....
        /*03dc*/ 	.word	0x00002040
        /*03e0*/ 	.word	0x00000003
        /*03e4*/ 	.word	0x000000a0
        /*03e8*/ 	.short	0x010a
        /*03ea*/ 	.byte	0xff
	.zero		1


	//   ....[46]....
        /*03ec*/ 	.word	0x00002190
        /*03f0*/ 	.word	0x00000000
        /*03f4*/ 	.word	0x00000000
        /*03f8*/ 	.short	0x0101
        /*03fa*/ 	.byte	0xff
	.zero		1


	//   ....[47]....
        /*03fc*/ 	.word	0x00002750
        /*0400*/ 	.word	0x000000ff
        /*0404*/ 	.word	0x00000000
        /*0408*/ 	.short	0x010a
        /*040a*/ 	.byte	0x04
	.zero		1


	//   ....[48]....
        /*040c*/ 	.word	0x000027e0
        /*0410*/ 	.word	0x000000ff
        /*0414*/ 	.word	0x00000000
        /*0418*/ 	.short	0x010a
        /*041a*/ 	.byte	0x05
	.zero		1


	//   ....[49]....
        /*041c*/ 	.word	0x00002870
        /*0420*/ 	.word	0x000000ff
        /*0424*/ 	.word	0x00000000
        /*0428*/ 	.short	0x010a
        /*042a*/ 	.byte	0x05
	.zero		1


	//   ....[50]....
        /*042c*/ 	.word	0x00002900
        /*0430*/ 	.word	0x000000ff
        /*0434*/ 	.word	0x00000000
        /*0438*/ 	.short	0x010a
        /*043a*/ 	.byte	0x05
	.zero		1


	//   ....[51]....
        /*043c*/ 	.word	0x000029a0
        /*0440*/ 	.word	0x00000000
        /*0444*/ 	.word	0x00000000
        /*0448*/ 	.short	0x010a
        /*044a*/ 	.byte	0xff
	.zero		1


	//   ....[52]....
        /*044c*/ 	.word	0x00002ac0
        /*0450*/ 	.word	0x00000002
        /*0454*/ 	.word	0x00000100
        /*0458*/ 	.short	0x010a
        /*045a*/ 	.byte	0xff
	.zero		1


	//   ....[53]....
        /*045c*/ 	.word	0x00002b30
        /*0460*/ 	.word	0x00000002
        /*0464*/ 	.word	0x00000000
        /*0468*/ 	.short	0x0101
        /*046a*/ 	.byte	0xff
	.zero		1


	//   ....[54]....
        /*046c*/ 	.word	0x00002b50
        /*0470*/ 	.word	0x000000ff
        /*0474*/ 	.word	0x000000b0
        /*0478*/ 	.short	0x010a
        /*047a*/ 	.byte	0x04
	.zero		1


	//   ....[55]....
        /*047c*/ 	.word	0x00002c70
        /*0480*/ 	.word	0x00000002
        /*0484*/ 	.word	0x000000a0
        /*0488*/ 	.short	0x010a
        /*048a*/ 	.byte	0xff
	.zero		1


	//   ....[56]....
        /*048c*/ 	.word	0x00002d70
        /*0490*/ 	.word	0x00000002
        /*0494*/ 	.word	0x00000000
        /*0498*/ 	.short	0x0101
        /*049a*/ 	.byte	0xff
	.zero		1


	//   ....[57]....
        /*049c*/ 	.word	0x00002e00
        /*04a0*/ 	.word	0x000000ff
        /*04a4*/ 	.word	0x000000b0
        /*04a8*/ 	.short	0x0106
        /*04aa*/ 	.byte	0x04
	.zero		1


	//   ....[58]....
        /*04ac*/ 	.word	0x00002e20
        /*04b0*/ 	.word	0x000000ff
        /*04b4*/ 	.word	0x000000b0
        /*04b8*/ 	.short	0x010a
        /*04ba*/ 	.byte	0x04
	.zero		1


	//   ....[59]....
        /*04bc*/ 	.word	0x00002eb0
        /*04c0*/ 	.word	0x000000ff
        /*04c4*/ 	.word	0x000000b0
        /*04c8*/ 	.short	0x0106
        /*04ca*/ 	.byte	0x07
	.zero		1


	//   ....[60]....
        /*04cc*/ 	.word	0x00002ef0
        /*04d0*/ 	.word	0x00000000
        /*04d4*/ 	.word	0x000000b0
        /*04d8*/ 	.short	0x010a
        /*04da*/ 	.byte	0xff
	.zero		1


	//   ....[61]....
        /*04dc*/ 	.word	0x00003440
        /*04e0*/ 	.word	0x00000000
        /*04e4*/ 	.word	0x000000a0
        /*04e8*/ 	.short	0x010a
        /*04ea*/ 	.byte	0xff
	.zero		1


	//   ....[62]....
        /*04ec*/ 	.word	0x00003540
        /*04f0*/ 	.word	0x00000003
        /*04f4*/ 	.word	0x00000000
        /*04f8*/ 	.short	0x0101
        /*04fa*/ 	.byte	0xff
	.zero		1


	//   ....[63]....
        /*04fc*/ 	.word	0x00003550
        /*0500*/ 	.word	0x000000ff
        /*0504*/ 	.word	0x00000000
        /*0508*/ 	.short	0x010a
        /*050a*/ 	.byte	0x04
	.zero		1


	//   ....[64]....
        /*050c*/ 	.word	0x000035d0
        /*0510*/ 	.word	0x000000ff
        /*0514*/ 	.word	0x000000e0
        /*0518*/ 	.short	0x010a
        /*051a*/ 	.byte	0x1f
	.zero		1


	//   ....[65]....
        /*051c*/ 	.word	0x000036b0
        /*0520*/ 	.word	0x000000ff
        /*0524*/ 	.word	0x00000000
        /*0528*/ 	.short	0x010a
        /*052a*/ 	.byte	0x05
	.zero		1


	//   ....[66]....
        /*052c*/ 	.word	0x000037f0
        /*0530*/ 	.word	0x000000ff
        /*0534*/ 	.word	0x00000000
        /*0538*/ 	.short	0x010a
        /*053a*/ 	.byte	0x04
	.zero		1


	//   ....[67]....
        /*053c*/ 	.word	0x00003a80
        /*0540*/ 	.word	0x000000ff
        /*0544*/ 	.word	0x00000000
        /*0548*/ 	.short	0x010a
        /*054a*/ 	.byte	0x04
	.zero		1


	//   ....[68]....
        /*054c*/ 	.word	0x00003b10
        /*0550*/ 	.word	0x000000ff
        /*0554*/ 	.word	0x00000000
        /*0558*/ 	.short	0x010a
        /*055a*/ 	.byte	0x05
	.zero		1


	//   ....[69]....
        /*055c*/ 	.word	0x00003ba0
        /*0560*/ 	.word	0x000000ff
        /*0564*/ 	.word	0x00000000
        /*0568*/ 	.short	0x010a
        /*056a*/ 	.byte	0x05
	.zero		1


	//   ....[70]....
        /*056c*/ 	.word	0x00003c30
        /*0570*/ 	.word	0x000000ff
        /*0574*/ 	.word	0x00000000
        /*0578*/ 	.short	0x010a
        /*057a*/ 	.byte	0x04
	.zero		1


	//   ....[71]....
        /*057c*/ 	.word	0x00004150
        /*0580*/ 	.word	0x00000008
        /*0584*/ 	.word	0x000000a0
        /*0588*/ 	.short	0x010a
        /*058a*/ 	.byte	0xff
	.zero		1


	//   ....[72]....
        /*058c*/ 	.word	0x000042c0
        /*0590*/ 	.word	0x00000000
        /*0594*/ 	.word	0x00000000
        /*0598*/ 	.short	0x0101
        /*059a*/ 	.byte	0xff
	.zero		1


	//   ....[73]....
        /*059c*/ 	.word	0x000047a0
        /*05a0*/ 	.word	0x000000ff
        /*05a4*/ 	.word	0x00000098
        /*05a8*/ 	.short	0x010a
        /*05aa*/ 	.byte	0x15
	.zero		1


	//   ....[74]....
        /*05ac*/ 	.word	0x00004930
        /*05b0*/ 	.word	0x000000ff
        /*05b4*/ 	.word	0x00000070
        /*05b8*/ 	.short	0x010a
        /*05ba*/ 	.byte	0x15
	.zero		1


	//   ....[75]....
        /*05bc*/ 	.word	0x00004a80
        /*05c0*/ 	.word	0x000000ff
        /*05c4*/ 	.word	0x00000050
        /*05c8*/ 	.short	0x010b
        /*05ca*/ 	.byte	0x15
	.zero		1


	//   ....[76]....
        /*05cc*/ 	.word	0x00004aa0
        /*05d0*/ 	.word	0x000000ff
        /*05d4*/ 	.word	0x00000000
        /*05d8*/ 	.short	0x0101
        /*05da*/ 	.byte	0x04
	.zero		1


	//   ....[77]....
        /*05dc*/ 	.word	0x00004ab0
        /*05e0*/ 	.word	0x000000ff
        /*05e4*/ 	.word	0x00000078
        /*05e8*/ 	.short	0x010a
        /*05ea*/ 	.byte	0x15
	.zero		1


	//   ....[78]....
        /*05ec*/ 	.word	0x00004c00
        /*05f0*/ 	.word	0x000000ff
        /*05f4*/ 	.word	0x00000058
        /*05f8*/ 	.short	0x010b
        /*05fa*/ 	.byte	0x15
	.zero		1


	//   ....[79]....
        /*05fc*/ 	.word	0x00004c20
        /*0600*/ 	.word	0x000000ff
        /*0604*/ 	.word	0x00000000
        /*0608*/ 	.short	0x0101
        /*060a*/ 	.byte	0x04
	.zero		1


	//   ....[80]....
        /*060c*/ 	.word	0x00004c30
        /*0610*/ 	.word	0x000000ff
        /*0614*/ 	.word	0x00000080
        /*0618*/ 	.short	0x010a
        /*061a*/ 	.byte	0x15
	.zero		1


	//   ....[81]....
        /*061c*/ 	.word	0x00004d90
        /*0620*/ 	.word	0x000000ff
        /*0624*/ 	.word	0x00000060
        /*0628*/ 	.short	0x010b
        /*062a*/ 	.byte	0x15
	.zero		1


	//   ....[82]....
        /*062c*/ 	.word	0x00004db0
        /*0630*/ 	.word	0x000000ff
        /*0634*/ 	.word	0x00000000
        /*0638*/ 	.short	0x0101
        /*063a*/ 	.byte	0x04
	.zero		1


	//   ....[83]....
        /*063c*/ 	.word	0x00004dc0
        /*0640*/ 	.word	0x000000ff
        /*0644*/ 	.word	0x00000088
        /*0648*/ 	.short	0x010a
        /*064a*/ 	.byte	0x15
	.zero		1


	//   ....[84]....
        /*064c*/ 	.word	0x00004fc0
        /*0650*/ 	.word	0x000000ff
        /*0654*/ 	.word	0x00000068
        /*0658*/ 	.short	0x010b
        /*065a*/ 	.byte	0x15
	.zero		1


	//   ....[85]....
        /*065c*/ 	.word	0x00004fd0
        /*0660*/ 	.word	0x000000ff
        /*0664*/ 	.word	0x00000000
        /*0668*/ 	.short	0x0101
        /*066a*/ 	.byte	0x2b
	.zero		1


	//   ....[86]....
        /*066c*/ 	.word	0x00005000
        /*0670*/ 	.word	0x000000ff
        /*0674*/ 	.word	0x00000070
        /*0678*/ 	.short	0x010a
        /*067a*/ 	.byte	0x15
	.zero		1


	//   ....[87]....
        /*067c*/ 	.word	0x00005020
        /*0680*/ 	.word	0x000000ff
        /*0684*/ 	.word	0x00000078
        /*0688*/ 	.short	0x010a
        /*068a*/ 	.byte	0x15
	.zero		1


	//   ....[88]....
        /*068c*/ 	.word	0x00005040
        /*0690*/ 	.word	0x000000ff
        /*0694*/ 	.word	0x00000080
        /*0698*/ 	.short	0x010a
        /*069a*/ 	.byte	0x15
	.zero		1


	//   ....[89]....
        /*069c*/ 	.word	0x00005080
        /*06a0*/ 	.word	0x00000000
        /*06a4*/ 	.word	0x00000088
        /*06a8*/ 	.short	0x010a
        /*06aa*/ 	.byte	0xff
	.zero		1


	//   ....[90]....
        /*06ac*/ 	.word	0x000053c0
        /*06b0*/ 	.word	0x00000003
        /*06b4*/ 	.word	0x000000a0
        /*06b8*/ 	.short	0x010a
        /*06ba*/ 	.byte	0xff
	.zero		1


	//   ....[91]....
        /*06bc*/ 	.word	0x00005540
        /*06c0*/ 	.word	0x00000000
        /*06c4*/ 	.word	0x00000000
        /*06c8*/ 	.short	0x0101
        /*06ca*/ 	.byte	0xff
	.zero		1


	//   ....[92]....
        /*06cc*/ 	.word	0x00006060
        /*06d0*/ 	.word	0x00000002
        /*06d4*/ 	.word	0x00000050
        /*06d8*/ 	.short	0x010a
        /*06da*/ 	.byte	0xff
	.zero		1


	//   ....[93]....
        /*06dc*/ 	.word	0x000060a0
        /*06e0*/ 	.word	0x00000034
        /*06e4*/ 	.word	0x000000c0
        /*06e8*/ 	.short	0x010a
        /*06ea*/ 	.byte	0xff
	.zero		1


	//   ....[94]....
        /*06ec*/ 	.word	0x000061e0
        /*06f0*/ 	.word	0x00000002
        /*06f4*/ 	.word	0x00000050
        /*06f8*/ 	.short	0x010a
        /*06fa*/ 	.byte	0xff
	.zero		1


	//   ....[95]....
        /*06fc*/ 	.word	0x00006300
        /*0700*/ 	.word	0x00000000
        /*0704*/ 	.word	0x00000000
        /*0708*/ 	.short	0x0101
        /*070a*/ 	.byte	0xff
	.zero		1


	//   ....[96]....
        /*070c*/ 	.word	0x00006380
        /*0710*/ 	.word	0x00000034
        /*0714*/ 	.word	0x000000c0
        /*0718*/ 	.short	0x010a
        /*071a*/ 	.byte	0xff
	.zero		1


	//   ....[97]....
        /*071c*/ 	.word	0x00006ef0
        /*0720*/ 	.word	0x00000000
        /*0724*/ 	.word	0x00000050
        /*0728*/ 	.short	0x010a
        /*072a*/ 	.byte	0xff
	.zero		1


	//   ....[98]....
        /*072c*/ 	.word	0x00006fa0
        /*0730*/ 	.word	0x00000000
        /*0734*/ 	.word	0x00000050
        /*0738*/ 	.short	0x010a
        /*073a*/ 	.byte	0xff
	.zero		1


	//   ....[99]....
        /*073c*/ 	.word	0x000070c0
        /*0740*/ 	.word	0x00000000
        /*0744*/ 	.word	0x00000000
        /*0748*/ 	.short	0x0101
        /*074a*/ 	.byte	0xff
	.zero		1


	//   ....[100]....
        /*074c*/ 	.word	0x00007c30
        /*0750*/ 	.word	0x00000000
        /*0754*/ 	.word	0x00000050
        /*0758*/ 	.short	0x010a
        /*075a*/ 	.byte	0xff
	.zero		1


	//   ....[101]....
        /*075c*/ 	.word	0x00007ce0
        /*0760*/ 	.word	0x00000000
        /*0764*/ 	.word	0x00000050
        /*0768*/ 	.short	0x010a
        /*076a*/ 	.byte	0xff
	.zero		1


	//   ....[102]....
        /*076c*/ 	.word	0x00007e10
        /*0770*/ 	.word	0x00000000
        /*0774*/ 	.word	0x00000000
        /*0778*/ 	.short	0x0101
        /*077a*/ 	.byte	0xff
	.zero		1


	//   ....[103]....
        /*077c*/ 	.word	0x000089b0
        /*0780*/ 	.word	0x00000000
        /*0784*/ 	.word	0x00000050
        /*0788*/ 	.short	0x010a
        /*078a*/ 	.byte	0xff
	.zero		1


	//   ....[104]....
        /*078c*/ 	.word	0x00008a60
        /*0790*/ 	.word	0x00000000
        /*0794*/ 	.word	0x00000050
        /*0798*/ 	.short	0x010a
        /*079a*/ 	.byte	0xff
	.zero		1


	//   ....[105]....
        /*079c*/ 	.word	0x00008b80
        /*07a0*/ 	.word	0x00000000
        /*07a4*/ 	.word	0x00000000
        /*07a8*/ 	.short	0x0101
        /*07aa*/ 	.byte	0xff
	.zero		1


	//   ....[106]....
        /*07ac*/ 	.word	0x00008f90
        /*07b0*/ 	.word	0x000000ff
        /*07b4*/ 	.word	0x00000000
        /*07b8*/ 	.short	0x0101
        /*07ba*/ 	.byte	0x04
	.zero		1


	//   ....[107]....
        /*07bc*/ 	.word	0x00009890
        /*07c0*/ 	.word	0x00000000
        /*07c4*/ 	.word	0x00000110
        /*07c8*/ 	.short	0x010a
        /*07ca*/ 	.byte	0xff
	.zero		1


	//   ....[108]....
        /*07cc*/ 	.word	0x000098f0
        /*07d0*/ 	.word	0x00000000
        /*07d4*/ 	.word	0x00000028
        /*07d8*/ 	.short	0x010a
        /*07da*/ 	.byte	0xff
	.zero		1


	//   ....[109]....
        /*07dc*/ 	.word	0x00009950
        /*07e0*/ 	.word	0x00000000
        /*07e4*/ 	.word	0x00000028
        /*07e8*/ 	.short	0x010a
        /*07ea*/ 	.byte	0xff
	.zero		1


	//   ....[110]....
        /*07ec*/ 	.word	0x000099a0
        /*07f0*/ 	.word	0x00000003
        /*07f4*/ 	.word	0x000000a0
        /*07f8*/ 	.short	0x010a
        /*07fa*/ 	.byte	0xff
	.zero		1


	//   ....[111]....
        /*07fc*/ 	.word	0x00009a00
        /*0800*/ 	.word	0x00000000
        /*0804*/ 	.word	0x00000000
        /*0808*/ 	.short	0x010a
        /*080a*/ 	.byte	0xff
	.zero		1


	//   ....[112]....
        /*080c*/ 	.word	0x00009a60
        /*0810*/ 	.word	0x00000000
        /*0814*/ 	.word	0x00000000
        /*0818*/ 	.short	0x010a
        /*081a*/ 	.byte	0xff
	.zero		1


	//   ....[113]....
        /*081c*/ 	.word	0x00009ac0
        /*0820*/ 	.word	0x00000000
        /*0824*/ 	.word	0x00000000
        /*0828*/ 	.short	0x010a
        /*082a*/ 	.byte	0xff
	.zero		1


	//   ....[114]....
        /*082c*/ 	.word	0x00009b20
        /*0830*/ 	.word	0x00000000
        /*0834*/ 	.word	0x00000000
        /*0838*/ 	.short	0x010a
        /*083a*/ 	.byte	0xff
	.zero		1


	//   ....[115]....
        /*083c*/ 	.word	0x00009b70
        /*0840*/ 	.word	0x00000002
        /*0844*/ 	.word	0x00000100
        /*0848*/ 	.short	0x010a
        /*084a*/ 	.byte	0xff
	.zero		1


	//   ....[116]....
        /*084c*/ 	.word	0x00009bd0
        /*0850*/ 	.word	0x00000002
        /*0854*/ 	.word	0x000000b0
        /*0858*/ 	.short	0x010a
        /*085a*/ 	.byte	0xff
	.zero		1


	//   ....[117]....
        /*085c*/ 	.word	0x00009c20
        /*0860*/ 	.word	0x00000002
        /*0864*/ 	.word	0x000000a0
        /*0868*/ 	.short	0x010a
        /*086a*/ 	.byte	0xff
	.zero		1


	//   ....[118]....
        /*086c*/ 	.word	0x00009c80
        /*0870*/ 	.word	0x00000000
        /*0874*/ 	.word	0x000000b0
        /*0878*/ 	.short	0x010a
        /*087a*/ 	.byte	0xff
	.zero		1


	//   ....[119]....
        /*087c*/ 	.word	0x00009cd0
        /*0880*/ 	.word	0x00000000
        /*0884*/ 	.word	0x000000a0
        /*0888*/ 	.short	0x010a
        /*088a*/ 	.byte	0xff
	.zero		1


	//   ....[120]....
        /*088c*/ 	.word	0x00009d30
        /*0890*/ 	.word	0x00000002
        /*0894*/ 	.word	0x000000e0
        /*0898*/ 	.short	0x010a
        /*089a*/ 	.byte	0xff
	.zero		1


	//   ....[121]....
        /*089c*/ 	.word	0x00009d90
        /*08a0*/ 	.word	0x00000000
        /*08a4*/ 	.word	0x00000000
        /*08a8*/ 	.short	0x010a
        /*08aa*/ 	.byte	0xff
	.zero		1


	//   ....[122]....
        /*08ac*/ 	.word	0x00009df0
        /*08b0*/ 	.word	0x00000000
        /*08b4*/ 	.word	0x00000000
        /*08b8*/ 	.short	0x010a
        /*08ba*/ 	.byte	0xff
	.zero		1


	//   ....[123]....
        /*08bc*/ 	.word	0x00009e50
        /*08c0*/ 	.word	0x00000000
        /*08c4*/ 	.word	0x00000000
        /*08c8*/ 	.short	0x010a
        /*08ca*/ 	.byte	0xff
	.zero		1


	//   ....[124]....
        /*08cc*/ 	.word	0x00009eb0
        /*08d0*/ 	.word	0x00000000
        /*08d4*/ 	.word	0x00000000
        /*08d8*/ 	.short	0x010a
        /*08da*/ 	.byte	0xff
	.zero		1


	//   ....[125]....
        /*08dc*/ 	.word	0x00009f10
        /*08e0*/ 	.word	0x00000000
        /*08e4*/ 	.word	0x00000000
        /*08e8*/ 	.short	0x010a
        /*08ea*/ 	.byte	0xff
	.zero		1


	//   ....[126]....
        /*08ec*/ 	.word	0x00009f60
        /*08f0*/ 	.word	0x00000008
        /*08f4*/ 	.word	0x000000a0
        /*08f8*/ 	.short	0x010a
        /*08fa*/ 	.byte	0xff
	.zero		1


	//   ....[127]....
        /*08fc*/ 	.word	0x00009fc0
        /*0900*/ 	.word	0x00000000
        /*0904*/ 	.word	0x00000098
        /*0908*/ 	.short	0x010a
        /*090a*/ 	.byte	0xff
	.zero		1


	//   ....[128]....
        /*090c*/ 	.word	0x0000a020
        /*0910*/ 	.word	0x00000000
        /*0914*/ 	.word	0x00000070
        /*0918*/ 	.short	0x010a
        /*091a*/ 	.byte	0xff
	.zero		1


	//   ....[129]....
        /*091c*/ 	.word	0x0000a080
        /*0920*/ 	.word	0x00000000
        /*0924*/ 	.word	0x00000078
        /*0928*/ 	.short	0x010a
        /*092a*/ 	.byte	0xff
	.zero		1


	//   ....[130]....
        /*092c*/ 	.word	0x0000a0e0
        /*0930*/ 	.word	0x00000000
        /*0934*/ 	.word	0x00000080
        /*0938*/ 	.short	0x010a
        /*093a*/ 	.byte	0xff
	.zero		1


	//   ....[131]....
        /*093c*/ 	.word	0x0000a140
        /*0940*/ 	.word	0x00000000
        /*0944*/ 	.word	0x00000088
        /*0948*/ 	.short	0x010a
        /*094a*/ 	.byte	0xff
	.zero		1


	//   ....[132]....
        /*094c*/ 	.word	0x0000a1a0
        /*0950*/ 	.word	0x00000000
        /*0954*/ 	.word	0x00000070
        /*0958*/ 	.short	0x010a
        /*095a*/ 	.byte	0xff
	.zero		1


	//   ....[133]....
        /*095c*/ 	.word	0x0000a200
        /*0960*/ 	.word	0x00000000
        /*0964*/ 	.word	0x00000078
        /*0968*/ 	.short	0x010a
        /*096a*/ 	.byte	0xff
	.zero		1


	//   ....[134]....
        /*096c*/ 	.word	0x0000a260
        /*0970*/ 	.word	0x00000000
        /*0974*/ 	.word	0x00000080
        /*0978*/ 	.short	0x010a
        /*097a*/ 	.byte	0xff
	.zero		1


	//   ....[135]....
        /*097c*/ 	.word	0x0000a2b0
        /*0980*/ 	.word	0x00000003
        /*0984*/ 	.word	0x000000a0
        /*0988*/ 	.short	0x010a
        /*098a*/ 	.byte	0xff
	.zero		1


	//   ....[136]....
        /*098c*/ 	.word	0x0000a300
        /*0990*/ 	.word	0x00000002
        /*0994*/ 	.word	0x00000050
        /*0998*/ 	.short	0x010a
        /*099a*/ 	.byte	0xff
	.zero		1


	//   ....[137]....
        /*099c*/ 	.word	0x0000a350
        /*09a0*/ 	.word	0x00000034
        /*09a4*/ 	.word	0x000000c0
        /*09a8*/ 	.short	0x010a
        /*09aa*/ 	.byte	0xff
	.zero		1


	//   ....[138]....
        /*09ac*/ 	.word	0x0000a3a0
        /*09b0*/ 	.word	0x00000000
        /*09b4*/ 	.word	0x00000050
        /*09b8*/ 	.short	0x010a
        /*09ba*/ 	.byte	0xff
	.zero		1


	//   ....[139]....
        /*09bc*/ 	.word	0x0000a3f0
        /*09c0*/ 	.word	0x00000000
        /*09c4*/ 	.word	0x00000050
        /*09c8*/ 	.short	0x010a
        /*09ca*/ 	.byte	0xff
	.zero		1


	//   ....[140]....
        /*09cc*/ 	.word	0x0000a440
        /*09d0*/ 	.word	0x00000000
        /*09d4*/ 	.word	0x00000050
        /*09d8*/ 	.short	0x010a
        /*09da*/ 	.byte	0xff
	.zero		1


	//----- nvinfo : EIATTR_NUM_MBARRIERS
	.align		4
.L_48:
        /*09dc*/ 	.byte	0x03, 0x38
        /*09de*/ 	.short	0x0024


	//----- nvinfo : EIATTR_EXIT_INSTR_OFFSETS
	.align		4
        /*09e0*/ 	.byte	0x04, 0x1c
        /*09e2*/ 	.short	(.L_50 - .L_49)


	//   ....[0]....
.L_49:
        /*09e4*/ 	.word	0x000029d0


	//   ....[1]....
        /*09e8*/ 	.word	0x00002ec0


	//   ....[2]....
        /*09ec*/ 	.word	0x00002f20


	//   ....[3]....
        /*09f0*/ 	.word	0x00003e90


	//   ....[4]....
        /*09f4*/ 	.word	0x000050b0


	//   ....[5]....
        /*09f8*/ 	.word	0x000050f0


	//   ....[6]....
        /*09fc*/ 	.word	0x00009880


	//----- nvinfo : EIATTR_MAX_THREADS
	.align		4
.L_50:
        /*0a00*/ 	.byte	0x04, 0x05
        /*0a02*/ 	.short	(.L_52 - .L_51)
.L_51:
        /*0a04*/ 	.word	0x00000100
        /*0a08*/ 	.word	0x00000001
        /*0a0c*/ 	.word	0x00000001


	//----- nvinfo : EIATTR_CRS_STACK_SIZE
	.align		4
.L_52:
        /*0a10*/ 	.byte	0x04, 0x1e
        /*0a12*/ 	.short	(.L_54 - .L_53)
.L_53:
        /*0a14*/ 	.word	0x00000000


	//----- nvinfo : EIATTR_CBANK_PARAM_SIZE
	.align		4
.L_54:
        /*0a18*/ 	.byte	0x03, 0x19
        /*0a1a*/ 	.short	0x0800


	//----- nvinfo : EIATTR_PARAM_CBANK
	.align		4
        /*0a1c*/ 	.byte	0x04, 0x0a
        /*0a1e*/ 	.short	(.L_56 - .L_55)
	.align		4
.L_55:
        /*0a20*/ 	.word	index@(.nv.constant0._ZN7cutlass13device_kernelINS_4gemm6kernel13GemmUniversalIN4cute5tupleIJiiiiEEENS1_10collective13CollectiveMmaINS1_35MainloopSm100TmaUmmaWarpSpecializedILi5ELi2ELi4ENS5_IJNS4_1CILi2EEENSA_ILi1EEESC_EEEEENS5_IJNSA_ILi64EEENSA_ILi256EEENSA_ILi128EEEEEEaNS5_IJlSC_lEEEaSJ_NS4_8TiledMMAINS4_8MMA_AtomIJNS4_15SM100_MMA_S8_SSIaaiLi64ELi256ELNS4_4UMMA5MajorE0ELSO_0ELNSN_8SaturateE0EEEEEENS4_6LayoutINS5_IJSC_SC_SC_EEENS5_IJNSA_ILi0EEESU_SU_EEEEENS5_IJNS4_10UnderscoreESX_SX_EEEEENS4_13SM90_TMA_LOADENS4_14ComposedLayoutINS4_7SwizzleILi3ELi4ELi3EEENS4_18smem_ptr_flag_bitsILi8EEENSS_INS5_IJNSA_ILi8EEESH_EEENS5_IJSH_SC_EEEEEEEvNS4_8identityENS4_23SM90_TMA_LOAD_MULTICASTES1A_vS1B_EENS_8epilogue10collective18CollectiveEpilogueINS1E_23Sm100TmaWarpSpecializedILi4ELi2ELi32ELb0ELb0EEEJSI_NS5_IJNSS_ISF_SC_EES1J_EEEaSJ_aSJ_NS1E_6fusion15FusionCallbacksIS1I_NS1L_17LinearCombinationIaiaiLNS_15FloatRoundStyleE2EEESI_S1K_JEEENS4_5SM1004TMEM4LOAD26SM100_TMEM_LOAD_16dp32b32xES10_NS11_INS12_ILi2ELi4ELi3EEES15_NSS_INS5_IJS16_SF_EEENS5_IJSF_SC_EEEEEEENS4_39AutoVectorizingCopyWithAssumedAlignmentILi128EEENS4_14SM90_TMA_STOREES1Z_S21_S21_EEEvvEEEEvNT_6ParamsE)
        /*0a24*/ 	.short	0x0380
        /*0a26*/ 	.short	0x0800


	//----- nvinfo : EIATTR_SW_WAR
	.align		4
.L_56:
        /*0a28*/ 	.byte	0x04, 0x36
        /*0a2a*/ 	.short	(.L_58 - .L_57)
.L_57:
        /*0a2c*/ 	.word	0x00000008
.L_58:


//--------------------- .nv.callgraph             --------------------------
	.section	.nv.callgraph,"",@"SHT_CUDA_CALLGRAPH"
	.align	4
	.sectionentsize	8
	.align		4
        /*0000*/ 	.word	0x00000000
	.align		4
        /*0004*/ 	.word	0xffffffff
	.align		4
        /*0008*/ 	.word	index@(_ZN7cutlass13device_kernelINS_4gemm6kernel13GemmUniversalIN4cute5tupleIJiiiiEEENS1_10collective13CollectiveMmaINS1_35MainloopSm100TmaUmmaWarpSpecializedILi5ELi2ELi4ENS5_IJNS4_1CILi2EEENSA_ILi1EEESC_EEEEENS5_IJNSA_ILi64EEENSA_ILi256EEENSA_ILi128EEEEEEaNS5_IJlSC_lEEEaSJ_NS4_8TiledMMAINS4_8MMA_AtomIJNS4_15SM100_MMA_S8_SSIaaiLi64ELi256ELNS4_4UMMA5MajorE0ELSO_0ELNSN_8SaturateE0EEEEEENS4_6LayoutINS5_IJSC_SC_SC_EEENS5_IJNSA_ILi0EEESU_SU_EEEEENS5_IJNS4_10UnderscoreESX_SX_EEEEENS4_13SM90_TMA_LOADENS4_14ComposedLayoutINS4_7SwizzleILi3ELi4ELi3EEENS4_18smem_ptr_flag_bitsILi8EEENSS_INS5_IJNSA_ILi8EEESH_EEENS5_IJSH_SC_EEEEEEEvNS4_8identityENS4_23SM90_TMA_LOAD_MULTICASTES1A_vS1B_EENS_8epilogue10collective18CollectiveEpilogueINS1E_23Sm100TmaWarpSpecializedILi4ELi2ELi32ELb0ELb0EEEJSI_NS5_IJNSS_ISF_SC_EES1J_EEEaSJ_aSJ_NS1E_6fusion15FusionCallbacksIS1I_NS1L_17LinearCombinationIaiaiLNS_15FloatRoundStyleE2EEESI_S1K_JEEENS4_5SM1004TMEM4LOAD26SM100_TMEM_LOAD_16dp32b32xES10_NS11_INS12_ILi2ELi4ELi3EEES15_NSS_INS5_IJS16_SF_EEENS5_IJSF_SC_EEEEEEENS4_39AutoVectorizingCopyWithAssumedAlignmentILi128EEENS4_14SM90_TMA_STOREES1Z_S21_S21_EEEvvEEEEvNT_6ParamsE)
	.align		4
        /*000c*/ 	.word	index@(__assertfail)
	.align		4
        /*0010*/ 	.word	0x00000000
	.align		4
        /*0014*/ 	.word	0xfffffffe
	.align		4
        /*0018*/ 	.word	0x00000000
	.align		4
        /*001c*/ 	.word	0xfffffffd
	.align		4
        /*0020*/ 	.word	0x00000000
	.align		4
        /*0024*/ 	.word	0xfffffffc


//--------------------- .nv.constant4             --------------------------
	.section	.nv.constant4,"a",@progbits
	.align	8
	.align		8
.nv.constant4:
        /*0000*/ 	.dword	__assertfail
	.align		8
        /*0008*/ 	.dword	__unnamed_1
	.align		8
        /*0010*/ 	.dword	__unnamed_2
	.align		8
        /*0018*/ 	.dword	__unnamed_3
	.align		8
        /*0020*/ 	.dword	_ZN40_INTERNAL_e332319b_4_k_cu_548b8385_303264cuda3std3__45__cpo5beginE
	.align		8
        /*0028*/ 	.dword	_ZN40_INTERNAL_e332319b_4_k_cu_548b8385_303264cuda3std3__45__cpo3endE
	.align		8
        /*0030*/ 	.dword	_ZN40_INTERNAL_e332319b_4_k_cu_548b8385_303264cuda3std3__45__cpo6cbeginE
	.align		8
        /*0038*/ 	.dword	_ZN40_INTERNAL_e332319b_4_k_cu_548b8385_303264cuda3std3__45__cpo4cendE
	.align		8
        /*0040*/ 	.dword	_ZN40_INTERNAL_e332319b_4_k_cu_548b8385_303264cuda3std3__442_GLOBAL__N__e332319b_4_k_cu_548b8385_303266ignoreE
	.align		8
        /*0048*/ 	.dword	_ZN40_INTERNAL_e332319b_4_k_cu_548b8385_303264cuda3std3__419piecewise_constructE
	.align		8
        /*0050*/ 	.dword	_ZN40_INTERNAL_e332319b_4_k_cu_548b8385_303264cuda3std3__48in_placeE
	.align		8
        /*0058*/ 	.dword	_ZN40_INTERNAL_e332319b_4_k_cu_548b8385_303264cuda3std6ranges3__45__cpo4swapE
	.align		8
        /*0060*/ 	.dword	_ZN40_INTERNAL_e332319b_4_k_cu_548b8385_303264cuda3std6ranges3__45__cpo9iter_moveE
	.align		8
        /*0068*/ 	.dword	_ZN40_INTERNAL_e332319b_4_k_cu_548b8385_303264cute7productE
	.align		8
        /*0070*/ 	.dword	_ZN40_INTERNAL_e332319b_4_k_cu_548b8385_303264cute1_E
	.align		8
        /*0078*/ 	.dword	$str$25
	.align		8
        /*0080*/ 	.dword	$str$26
	.align		8
        /*0088*/ 	.dword	$str$27
	.align		8
        /*0090*/ 	.dword	$str$28


//--------------------- .text._ZN7cutlass13device_kernelINS_4gemm6kernel13GemmUniversalIN4cute5tupleIJiiiiEEENS1_10collective13CollectiveMmaINS1_35MainloopSm100TmaUmmaWarpSpecializedILi5ELi2ELi4ENS5_IJNS4_1CILi2EEENSA_ILi1EEESC_EEEEENS5_IJNSA_ILi64EEENSA_ILi256EEENSA_ILi128EEEEEEaNS5_IJlSC_lEEEaSJ_NS4_8TiledMMAINS4_8MMA_AtomIJNS4_15SM100_MMA_S8_SSIaaiLi64ELi256ELNS4_4UMMA5MajorE0ELSO_0ELNSN_8SaturateE0EEEEEENS4_6LayoutINS5_IJSC_SC_SC_EEENS5_IJNSA_ILi0EEESU_SU_EEEEENS5_IJNS4_10UnderscoreESX_SX_EEEEENS4_13SM90_TMA_LOADENS4_14ComposedLayoutINS4_7SwizzleILi3ELi4ELi3EEENS4_18smem_ptr_flag_bitsILi8EEENSS_INS5_IJNSA_ILi8EEESH_EEENS5_IJSH_SC_EEEEEEEvNS4_8identityENS4_23SM90_TMA_LOAD_MULTICASTES1A_vS1B_EENS_8epilogue10collective18CollectiveEpilogueINS1E_23Sm100TmaWarpSpecializedILi4ELi2ELi32ELb0ELb0EEEJSI_NS5_IJNSS_ISF_SC_EES1J_EEEaSJ_aSJ_NS1E_6fusion15FusionCallbacksIS1I_NS1L_17LinearCombinationIaiaiLNS_15FloatRoundStyleE2EEESI_S1K_JEEENS4_5SM1004TMEM4LOAD26SM100_TMEM_LOAD_16dp32b32xES10_NS11_INS12_ILi2ELi4ELi3EEES15_NSS_INS5_IJS16_SF_EEENS5_IJSF_SC_EEEEEEENS4_39AutoVectorizingCopyWithAssumedAlignmentILi128EEENS4_14SM90_TMA_STOREES1Z_S21_S21_EEEvvEEEEvNT_6ParamsE --------------------------
	.section	.text._ZN7cutlass13device_kernelINS_4gemm6kernel13GemmUniversalIN4cute5tupleIJiiiiEEENS1_10collective13CollectiveMmaINS1_35MainloopSm100TmaUmmaWarpSpecializedILi5ELi2ELi4ENS5_IJNS4_1CILi2EEENSA_ILi1EEESC_EEEEENS5_IJNSA_ILi64EEENSA_ILi256EEENSA_ILi128EEEEEEaNS5_IJlSC_lEEEaSJ_NS4_8TiledMMAINS4_8MMA_AtomIJNS4_15SM100_MMA_S8_SSIaaiLi64ELi256ELNS4_4UMMA5MajorE0ELSO_0ELNSN_8SaturateE0EEEEEENS4_6LayoutINS5_IJSC_SC_SC_EEENS5_IJNSA_ILi0EEESU_SU_EEEEENS5_IJNS4_10UnderscoreESX_SX_EEEEENS4_13SM90_TMA_LOADENS4_14ComposedLayoutINS4_7SwizzleILi3ELi4ELi3EEENS4_18smem_ptr_flag_bitsILi8EEENSS_INS5_IJNSA_ILi8EEESH_EEENS5_IJSH_SC_EEEEEEEvNS4_8identityENS4_23SM90_TMA_LOAD_MULTICASTES1A_vS1B_EENS_8epilogue10collective18CollectiveEpilogueINS1E_23Sm100TmaWarpSpecializedILi4ELi2ELi32ELb0ELb0EEEJSI_NS5_IJNSS_ISF_SC_EES1J_EEEaSJ_aSJ_NS1E_6fusion15FusionCallbacksIS1I_NS1L_17LinearCombinationIaiaiLNS_15FloatRoundStyleE2EEESI_S1K_JEEENS4_5SM1004TMEM4LOAD26SM100_TMEM_LOAD_16dp32b32xES10_NS11_INS12_ILi2ELi4ELi3EEES15_NSS_INS5_IJS16_SF_EEENS5_IJSF_SC_EEEEEEENS4_39AutoVectorizingCopyWithAssumedAlignmentILi128EEENS4_14SM90_TMA_STOREES1Z_S21_S21_EEEvvEEEEvNT_6ParamsE,"ax",@progbits
	.align	128
.text._ZN7cutlass13device_kernelINS_4gemm6kernel13GemmUniversalIN4cute5tupleIJiiiiEEENS1_10collective13CollectiveMmaINS1_35MainloopSm100TmaUmmaWarpSpecializedILi5ELi2ELi4ENS5_IJNS4_1CILi2EEENSA_ILi1EEESC_EEEEENS5_IJNSA_ILi64EEENSA_ILi256EEENSA_ILi128EEEEEEaNS5_IJlSC_lEEEaSJ_NS4_8TiledMMAINS4_8MMA_AtomIJNS4_15SM100_MMA_S8_SSIaaiLi64ELi256ELNS4_4UMMA5MajorE0ELSO_0ELNSN_8SaturateE0EEEEEENS4_6LayoutINS5_IJSC_SC_SC_EEENS5_IJNSA_ILi0EEESU_SU_EEEEENS5_IJNS4_10UnderscoreESX_SX_EEEEENS4_13SM90_TMA_LOADENS4_14ComposedLayoutINS4_7SwizzleILi3ELi4ELi3EEENS4_18smem_ptr_flag_bitsILi8EEENSS_INS5_IJNSA_ILi8EEESH_EEENS5_IJSH_SC_EEEEEEEvNS4_8identityENS4_23SM90_TMA_LOAD_MULTICASTES1A_vS1B_EENS_8epilogue10collective18CollectiveEpilogueINS1E_23Sm100TmaWarpSpecializedILi4ELi2ELi32ELb0ELb0EEEJSI_NS5_IJNSS_ISF_SC_EES1J_EEEaSJ_aSJ_NS1E_6fusion15FusionCallbacksIS1I_NS1L_17LinearCombinationIaiaiLNS_15FloatRoundStyleE2EEESI_S1K_JEEENS4_5SM1004TMEM4LOAD26SM100_TMEM_LOAD_16dp32b32xES10_NS11_INS12_ILi2ELi4ELi3EEES15_NSS_INS5_IJS16_SF_EEENS5_IJSF_SC_EEEEEEENS4_39AutoVectorizingCopyWithAssumedAlignmentILi128EEENS4_14SM90_TMA_STOREES1Z_S21_S21_EEEvvEEEEvNT_6ParamsE:
        .type           _ZN7cutlass13device_kernelINS_4gemm6kernel13GemmUniversalIN4cute5tupleIJiiiiEEENS1_10collective13CollectiveMmaINS1_35MainloopSm100TmaUmmaWarpSpecializedILi5ELi2ELi4ENS5_IJNS4_1CILi2EEENSA_ILi1EEESC_EEEEENS5_IJNSA_ILi64EEENSA_ILi256EEENSA_ILi128EEEEEEaNS5_IJlSC_lEEEaSJ_NS4_8TiledMMAINS4_8MMA_AtomIJNS4_15SM100_MMA_S8_SSIaaiLi64ELi256ELNS4_4UMMA5MajorE0ELSO_0ELNSN_8SaturateE0EEEEEENS4_6LayoutINS5_IJSC_SC_SC_EEENS5_IJNSA_ILi0EEESU_SU_EEEEENS5_IJNS4_10UnderscoreESX_SX_EEEEENS4_13SM90_TMA_LOADENS4_14ComposedLayoutINS4_7SwizzleILi3ELi4ELi3EEENS4_18smem_ptr_flag_bitsILi8EEENSS_INS5_IJNSA_ILi8EEESH_EEENS5_IJSH_SC_EEEEEEEvNS4_8identityENS4_23SM90_TMA_LOAD_MULTICASTES1A_vS1B_EENS_8epilogue10collective18CollectiveEpilogueINS1E_23Sm100TmaWarpSpecializedILi4ELi2ELi32ELb0ELb0EEEJSI_NS5_IJNSS_ISF_SC_EES1J_EEEaSJ_aSJ_NS1E_6fusion15FusionCallbacksIS1I_NS1L_17LinearCombinationIaiaiLNS_15FloatRoundStyleE2EEESI_S1K_JEEENS4_5SM1004TMEM4LOAD26SM100_TMEM_LOAD_16dp32b32xES10_NS11_INS12_ILi2ELi4ELi3EEES15_NSS_INS5_IJS16_SF_EEENS5_IJSF_SC_EEEEEEENS4_39AutoVectorizingCopyWithAssumedAlignmentILi128EEENS4_14SM90_TMA_STOREES1Z_S21_S21_EEEvvEEEEvNT_6ParamsE,@function
        .size           _ZN7cutlass13device_kernelINS_4gemm6kernel13GemmUniversalIN4cute5tupleIJiiiiEEENS1_10collective13CollectiveMmaINS1_35MainloopSm100TmaUmmaWarpSpecializedILi5ELi2ELi4ENS5_IJNS4_1CILi2EEENSA_ILi1EEESC_EEEEENS5_IJNSA_ILi64EEENSA_ILi256EEENSA_ILi128EEEEEEaNS5_IJlSC_lEEEaSJ_NS4_8TiledMMAINS4_8MMA_AtomIJNS4_15SM100_MMA_S8_SSIaaiLi64ELi256ELNS4_4UMMA5MajorE0ELSO_0ELNSN_8SaturateE0EEEEEENS4_6LayoutINS5_IJSC_SC_SC_EEENS5_IJNSA_ILi0EEESU_SU_EEEEENS5_IJNS4_10UnderscoreESX_SX_EEEEENS4_13SM90_TMA_LOADENS4_14ComposedLayoutINS4_7SwizzleILi3ELi4ELi3EEENS4_18smem_ptr_flag_bitsILi8EEENSS_INS5_IJNSA_ILi8EEESH_EEENS5_IJSH_SC_EEEEEEEvNS4_8identityENS4_23SM90_TMA_LOAD_MULTICASTES1A_vS1B_EENS_8epilogue10collective18CollectiveEpilogueINS1E_23Sm100TmaWarpSpecializedILi4ELi2ELi32ELb0ELb0EEEJSI_NS5_IJNSS_ISF_SC_EES1J_EEEaSJ_aSJ_NS1E_6fusion15FusionCallbacksIS1I_NS1L_17LinearCombinationIaiaiLNS_15FloatRoundStyleE2EEESI_S1K_JEEENS4_5SM1004TMEM4LOAD26SM100_TMEM_LOAD_16dp32b32xES10_NS11_INS12_ILi2ELi4ELi3EEES15_NSS_INS5_IJS16_SF_EEENS5_IJSF_SC_EEEEEEENS4_39AutoVectorizingCopyWithAssumedAlignmentILi128EEENS4_14SM90_TMA_STOREES1Z_S21_S21_EEEvvEEEEvNT_6ParamsE,(.L_x_180 - _ZN7cutlass13device_kernelINS_4gemm6kernel13GemmUniversalIN4cute5tupleIJiiiiEEENS1_10collective13CollectiveMmaINS1_35MainloopSm100TmaUmmaWarpSpecializedILi5ELi2ELi4ENS5_IJNS4_1CILi2EEENSA_ILi1EEESC_EEEEENS5_IJNSA_ILi64EEENSA_ILi256EEENSA_ILi128EEEEEEaNS5_IJlSC_lEEEaSJ_NS4_8TiledMMAINS4_8MMA_AtomIJNS4_15SM100_MMA_S8_SSIaaiLi64ELi256ELNS4_4UMMA5MajorE0ELSO_0ELNSN_8SaturateE0EEEEEENS4_6LayoutINS5_IJSC_SC_SC_EEENS5_IJNSA_ILi0EEESU_SU_EEEEENS5_IJNS4_10UnderscoreESX_SX_EEEEENS4_13SM90_TMA_LOADENS4_14ComposedLayoutINS4_7SwizzleILi3ELi4ELi3EEENS4_18smem_ptr_flag_bitsILi8EEENSS_INS5_IJNSA_ILi8EEESH_EEENS5_IJSH_SC_EEEEEEEvNS4_8identityENS4_23SM90_TMA_LOAD_MULTICASTES1A_vS1B_EENS_8epilogue10collective18CollectiveEpilogueINS1E_23Sm100TmaWarpSpecializedILi4ELi2ELi32ELb0ELb0EEEJSI_NS5_IJNSS_ISF_SC_EES1J_EEEaSJ_aSJ_NS1E_6fusion15FusionCallbacksIS1I_NS1L_17LinearCombinationIaiaiLNS_15FloatRoundStyleE2EEESI_S1K_JEEENS4_5SM1004TMEM4LOAD26SM100_TMEM_LOAD_16dp32b32xES10_NS11_INS12_ILi2ELi4ELi3EEES15_NSS_INS5_IJS16_SF_EEENS5_IJSF_SC_EEEEEEENS4_39AutoVectorizingCopyWithAssumedAlignmentILi128EEENS4_14SM90_TMA_STOREES1Z_S21_S21_EEEvvEEEEvNT_6ParamsE)
        .other          _ZN7cutlass13device_kernelINS_4gemm6kernel13GemmUniversalIN4cute5tupleIJiiiiEEENS1_10collective13CollectiveMmaINS1_35MainloopSm100TmaUmmaWarpSpecializedILi5ELi2ELi4ENS5_IJNS4_1CILi2EEENSA_ILi1EEESC_EEEEENS5_IJNSA_ILi64EEENSA_ILi256EEENSA_ILi128EEEEEEaNS5_IJlSC_lEEEaSJ_NS4_8TiledMMAINS4_8MMA_AtomIJNS4_15SM100_MMA_S8_SSIaaiLi64ELi256ELNS4_4UMMA5MajorE0ELSO_0ELNSN_8SaturateE0EEEEEENS4_6LayoutINS5_IJSC_SC_SC_EEENS5_IJNSA_ILi0EEESU_SU_EEEEENS5_IJNS4_10UnderscoreESX_SX_EEEEENS4_13SM90_TMA_LOADENS4_14ComposedLayoutINS4_7SwizzleILi3ELi4ELi3EEENS4_18smem_ptr_flag_bitsILi8EEENSS_INS5_IJNSA_ILi8EEESH_EEENS5_IJSH_SC_EEEEEEEvNS4_8identityENS4_23SM90_TMA_LOAD_MULTICASTES1A_vS1B_EENS_8epilogue10collective18CollectiveEpilogueINS1E_23Sm100TmaWarpSpecializedILi4ELi2ELi32ELb0ELb0EEEJSI_NS5_IJNSS_ISF_SC_EES1J_EEEaSJ_aSJ_NS1E_6fusion15FusionCallbacksIS1I_NS1L_17LinearCombinationIaiaiLNS_15FloatRoundStyleE2EEESI_S1K_JEEENS4_5SM1004TMEM4LOAD26SM100_TMEM_LOAD_16dp32b32xES10_NS11_INS12_ILi2ELi4ELi3EEES15_NSS_INS5_IJS16_SF_EEENS5_IJSF_SC_EEEEEEENS4_39AutoVectorizingCopyWithAssumedAlignmentILi128EEENS4_14SM90_TMA_STOREES1Z_S21_S21_EEEvvEEEEvNT_6ParamsE,@"STO_CUDA_ENTRY STV_DEFAULT"
_ZN7cutlass13device_kernelINS_4gemm6kernel13GemmUniversalIN4cute5tupleIJiiiiEEENS1_10collective13CollectiveMmaINS1_35MainloopSm100TmaUmmaWarpSpecializedILi5ELi2ELi4ENS5_IJNS4_1CILi2EEENSA_ILi1EEESC_EEEEENS5_IJNSA_ILi64EEENSA_ILi256EEENSA_ILi128EEEEEEaNS5_IJlSC_lEEEaSJ_NS4_8TiledMMAINS4_8MMA_AtomIJNS4_15SM100_MMA_S8_SSIaaiLi64ELi256ELNS4_4UMMA5MajorE0ELSO_0ELNSN_8SaturateE0EEEEEENS4_6LayoutINS5_IJSC_SC_SC_EEENS5_IJNSA_ILi0EEESU_SU_EEEEENS5_IJNS4_10UnderscoreESX_SX_EEEEENS4_13SM90_TMA_LOADENS4_14ComposedLayoutINS4_7SwizzleILi3ELi4ELi3EEENS4_18smem_ptr_flag_bitsILi8EEENSS_INS5_IJNSA_ILi8EEESH_EEENS5_IJSH_SC_EEEEEEEvNS4_8identityENS4_23SM90_TMA_LOAD_MULTICASTES1A_vS1B_EENS_8epilogue10collective18CollectiveEpilogueINS1E_23Sm100TmaWarpSpecializedILi4ELi2ELi32ELb0ELb0EEEJSI_NS5_IJNSS_ISF_SC_EES1J_EEEaSJ_aSJ_NS1E_6fusion15FusionCallbacksIS1I_NS1L_17LinearCombinationIaiaiLNS_15FloatRoundStyleE2EEESI_S1K_JEEENS4_5SM1004TMEM4LOAD26SM100_TMEM_LOAD_16dp32b32xES10_NS11_INS12_ILi2ELi4ELi3EEES15_NSS_INS5_IJS16_SF_EEENS5_IJSF_SC_EEEEEEENS4_39AutoVectorizingCopyWithAssumedAlignmentILi128EEENS4_14SM90_TMA_STOREES1Z_S21_S21_EEEvvEEEEvNT_6ParamsE:
[----:B------:R-:W1:Y:S01]  /*0000*/  LDC R1, c[0x0][0x37c] ;  /* 0x0000df00ff017b82 */ /* 0x000e620000000800 */
[----:B------:R-:W2:Y:S01]  /*0010*/  S2R R85, SR_TID.X ;  /* 0x0000000000557919 */ /* 0x000ea20000002100 */
[----:B------:R-:W3:Y:S01]  /*0020*/  LDCU.64 UR8, c[0x0][0x890] ;  /* 0x00011200ff0877ac */ /* 0x000ee20008000a00 */
[----:B------:R-:W-:Y:S02]  /*0030*/  PRMT R74, RZ, 0x7610, R74 ;  /* 0x00007610ff4a7816 */ /* 0x000fe4000000004a */
[----:B------:R-:W-:Y:S01]  /*0040*/  ELECT P3, URZ, PT ;  /* 0x0000000000ff782f */ /* 0x000fe20003860000 */
[----:B---3--:R-:W-:-:S04]  /*0050*/  UISETP.NE.U32.AND UP0, UPT, UR8, URZ, UPT ;  /* 0x000000ff0800728c */ /* 0x008fc8000bf05070 */
[----:B------:R-:W-:Y:S01]  /*0060*/  UISETP.NE.AND.EX UP0, UPT, UR9, URZ, UPT, UP0 ;  /* 0x000000ff0900728c */ /* 0x000fe2000bf05300 */
[----:B--2---:R-:W-:-:S05]  /*0070*/  SHF.R.U32.HI R75, RZ, 0x5, R85 ;  /* 0x00000005ff4b7819 */ /* 0x004fca0000011655 */
[----:B------:R-:W2:Y:S02]  /*0080*/  SHFL.IDX PT, R0, R75, RZ, 0x1f ;  /* 0x00001fff4b007589 */ /* 0x000ea400000e0000 */
[----:B--2---:R-:W-:Y:S01]  /*0090*/  R2UR UR18, R0 ;  /* 0x00000000001272ca */ /* 0x004fe200000e0000 */
[----:B-1----:R-:W-:-:S14]  /*00a0*/  BRA.U UP0, `(.L_x_0) ;  /* 0x0000000100307547 */ /* 0x002fdc000b800000 */
[----:B------:R-:W1:Y:S02]  /*00b0*/  LDCU.64 UR4, c[0x0][0x888] ;  /* 0x00011100ff0477ac */ /* 0x000e640008000a00 */
[----:B-1----:R-:W-:-:S04]  /*00c0*/  UISETP.NE.U32.AND UP0, UPT, UR4, URZ, UPT ;  /* 0x000000ff0400728c */ /* 0x002fc8000bf05070 */
[----:B------:R-:W-:-:S09]  /*00d0*/  UISETP.NE.AND.EX UP0, UPT, UR5, URZ, UPT, UP0 ;  /* 0x000000ff0500728c */ /* 0x000fd2000bf05300 */
[----:B------:R-:W-:Y:S05]  /*00e0*/  BRA.U !UP0, `(.L_x_1) ;  /* 0x0000000108147547 */ /* 0x000fea000b800000 */
[----:B------:R-:W1:Y:S01]  /*00f0*/  LDC.64 R40, c[0x0][0x888] ;  /* 0x00022200ff287b82 */ /* 0x000e620000000a00 */
[----:B------:R-:W1:Y:S02]  /*0100*/  LDCU.64 UR4, c[0x0][0x358] ;  /* 0x00006b00ff0477ac */ /* 0x000e640008000a00 */
[----:B-1----:R1:W5:Y:S01]  /*0110*/  LDG.E R40, desc[UR4][R40.64] ;  /* 0x0000000428287981 */ /* 0x002362000c1e1900 */
[----:B------:R-:W-:Y:S01]  /*0120*/  HFMA2 R74, -RZ, RZ, 0, 5.9604644775390625e-08 ;  /* 0x00000001ff4a7431 */ /* 0x000fe200000001ff */
[----:B------:R-:W-:Y:S05]  /*0130*/  BRA `(.L_x_0) ;  /* 0x00000000000c7947 */ /* 0x000fea0003800000 */
.L_x_1:
[----:B------:R-:W1:Y:S01]  /*0140*/  LDCU UR4, c[0x0][0x880] ;  /* 0x00011000ff0477ac */ /* 0x000e620008000800 */
[----:B------:R-:W-:Y:S01]  /*0150*/  HFMA2 R74, -RZ, RZ, 0, 5.9604644775390625e-08 ;  /* 0x00000001ff4a7431 */ /* 0x000fe200000001ff */
[----:B-1----:R-:W-:-:S07]  /*0160*/  MOV R40, UR4 ;  /* 0x0000000400287c02 */ /* 0x002fce0008000f00 */
.L_x_0:
[----:B------:R-:W2:Y:S02]  /*0170*/  LDCU.64 UR4, c[0x0][0x8b0] ;  /* 0x00011600ff0477ac */ /* 0x000ea40008000a00 */
[----:B--2---:R-:W-:-:S04]  /*0180*/  UISETP.NE.U32.AND UP0, UPT, UR4, URZ, UPT ;  /* 0x000000ff0400728c */ /* 0x004fc8000bf05070 */
[----:B------:R-:W-:-:S09]  /*0190*/  UISETP.NE.AND.EX UP0, UPT, UR5, URZ, UPT, UP0 ;  /* 0x000000ff0500728c */ /* 0x000fd2000bf05300 */
[----:B------:R-:W-:Y:S05]  /*01a0*/  BRA.U UP0, `(.L_x_2) ;  /* 0x0000000100287547 */ /* 0x000fea000b800000 */
[----:B------:R-:W2:Y:S02]  /*01b0*/  LDCU.64 UR4, c[0x0][0x8a8] ;  /* 0x00011500ff0477ac */ /* 0x000ea40008000a00 */
[----:B--2---:R-:W-:-:S04]  /*01c0*/  UISETP.NE.U32.AND UP0, UPT, UR4, URZ, UPT ;  /* 0x000000ff0400728c */ /* 0x004fc8000bf05070 */
[----:B------:R-:W-:-:S09]  /*01d0*/  UISETP.NE.AND.EX UP0, UPT, UR5, URZ, UPT, UP0 ;  /* 0x000000ff0500728c */ /* 0x000fd2000bf05300 */
[----:B------:R-:W-:Y:S05]  /*01e0*/  BRA.U !UP0, `(.L_x_3) ;  /* 0x0000000108107547 */ /* 0x000fea000b800000 */
[----:B------:R-:W2:Y:S01]  /*01f0*/  LDC.64 R38, c[0x0][0x8a8] ;  /* 0x00022a00ff267b82 */ /* 0x000ea20000000a00 */
[----:B------:R-:W2:Y:S02]  /*0200*/  LDCU.64 UR4, c[0x0][0x358] ;  /* 0x00006b00ff0477ac */ /* 0x000ea40008000a00 */
[----:B--2---:R2:W5:Y:S01]  /*0210*/  LDG.E R38, desc[UR4][R38.64] ;  /* 0x0000000426267981 */ /* 0x004562000c1e1900 */
[----:B------:R-:W-:Y:S05]  /*0220*/  BRA `(.L_x_2) ;  /* 0x0000000000087947 */ /* 0x000fea0003800000 */
.L_x_3:
[----:B------:R-:W2:Y:S02]  /*0230*/  LDCU UR4, c[0x0][0x8a0] ;  /* 0x00011400ff0477ac */ /* 0x000ea40008000800 */
[----:B--2---:R-:W-:Y:S02]  /*0240*/  MOV R38, UR4 ;  /* 0x0000000400267c02 */ /* 0x004fe40008000f00 */
.L_x_2:
[----:B------:R-:W-:Y:S01]  /*0250*/  IMAD.U32 R0, RZ, RZ, UR18 ;  /* 0x00000012ff007e24 */ /* 0x000fe2000f8e00ff */
[----:B------:R-:W-:Y:S04]  /*0260*/  BSSY.RECONVERGENT B0, `(.L_x_4) ;  /* 0x000000c000007945 */ /* 0x000fe80003800200 */
[C---:B------:R-:W-:Y:S02]  /*0270*/  ISETP.NE.OR P1, PT, R0.reuse, 0x1, !P3 ;  /* 0x000000010000780c */ /* 0x040fe40005f25670 */
[----:B------:R-:W-:-:S11]  /*0280*/  ISETP.NE.OR P0, PT, R0, 0x3, !P3 ;  /* 0x000000030000780c */ /* 0x000fd60005f05670 */
[----:B------:R-:W-:Y:S05]  /*0290*/  @P1 BRA `(.L_x_5) ;  /* 0x0000000000201947 */ /* 0x000fea0003800000 */
[----:B------:R-:W3:Y:S02]  /*02a0*/  LDCU.64 UR4, c[0x0][0x348] ;  /* 0x00006900ff0477ac */ /* 0x000ee40008000a00 */
[----:B---3--:R-:W-:Y:S02]  /*02b0*/  UIADD3 UR6, UP1, UPT, UR4, 0x80, URZ ;  /* 0x0000008004067890 */ /* 0x008fe4000ff3e0ff */
[----:B------:R-:W-:Y:S02]  /*02c0*/  UIADD3 UR4, UP0, UPT, UR4, 0x180, URZ ;  /* 0x0000018004047890 */ /* 0x000fe4000ff1e0ff */
[----:B------:R-:W-:Y:S02]  /*02d0*/  UIADD3.X UR7, UPT, UPT, URZ, UR5, URZ, UP1, !UPT ;  /* 0x00000005ff077290 */ /* 0x000fe40008ffe4ff */
[----:B------:R-:W-:-:S07]  /*02e0*/  UIADD3.X UR5, UPT, UPT, URZ, UR5, URZ, UP0, !UPT ;  /* 0x00000005ff057290 */ /* 0x000fce00087fe4ff */
[----:B------:R3:W-:Y:S02]  /*02f0*/  UTMACCTL.PF [UR6] ;  /* 0x00000000060079b9 */ /* 0x0007e40008040000 */
[----:B------:R3:W-:Y:S02]  /*0300*/  UTMACCTL.PF [UR4] ;  /* 0x00000000040079b9 */ /* 0x0007e40008040000 */
[----:B---3--:R-:W-:Y:S01]  /*0310*/  NOP ;  /* 0x0000000000007918 */ /* 0x008fe20000000000 */
.L_x_5:
[----:B------:R-:W-:Y:S05]  /*0320*/  BSYNC.RECONVERGENT B0 ;  /* 0x0000000000007941 */ /* 0x000fea0003800200 */
.L_x_4:
[----:B------:R-:W-:Y:S04]  /*0330*/  BSSY.RECONVERGENT B0, `(.L_x_6) ;  /* 0x000000a000007945 */ /* 0x000fe80003800200 */
        /* <DEDUP_REMOVED lines=9> */
.L_x_7:
[----:B------:R-:W-:Y:S05]  /*03d0*/  BSYNC.RECONVERGENT B0 ;  /* 0x0000000000007941 */ /* 0x000fea0003800200 */
.L_x_6:
[----:B------:R-:W3:Y:S01]  /*03e0*/  LDCU.64 UR4, c[0x0][0x888] ;  /* 0x00011100ff0477ac */ /* 0x000ee20008000a00 */
[----:B------:R-:W-:Y:S02]  /*03f0*/  UISETP.EQ.U32.AND UP2, UPT, UR8, URZ, UPT ;  /* 0x000000ff0800728c */ /* 0x000fe4000bf42070 */
[----:B------:R-:W-:Y:S02]  /*0400*/  UPLOP3.LUT UP3, UPT, UPT, UPT, UPT, 0x80, 0x8 ;  /* 0x000000000008789c */ /* 0x000fe40003f6f070 */
[----:B---3--:R-:W-:-:S04]  /*0410*/  UISETP.NE.U32.AND UP0, UPT, UR4, URZ, UPT ;  /* 0x000000ff0400728c */ /* 0x008fc8000bf05070 */
[----:B------:R-:W-:-:S04]  /*0420*/  UISETP.NE.AND.EX UP1, UPT, UR5, URZ, UPT, UP0 ;  /* 0x000000ff0500728c */ /* 0x000fc8000bf25300 */
[----:B------:R-:W-:-:S04]  /*0430*/  UISETP.EQ.OR.EX UP4, UPT, UR9, URZ, !UP1, UP2 ;  /* 0x000000ff0900728c */ /* 0x000fc8000cf82720 */
[----:B------:R-:W-:-:S06]  /*0440*/  UP2UR UR4, UPR, URZ, 0x10 ;  /* 0x00000010ff047883 */ /* 0x000fcc0008000000 */
[----:B------:R-:W-:Y:S01]  /*0450*/  MOV R78, UR4 ;  /* 0x00000004004e7c02 */ /* 0x000fe20008000f00 */
[----:B------:R-:W-:Y:S06]  /*0460*/  BRA.U !UP4, `(.L_x_8) ;  /* 0x000000010c207547 */ /* 0x000fec000b800000 */
[----:B-----5:R-:W-:Y:S01]  /*0470*/  R2UR UR5, R40 ;  /* 0x00000000280572ca */ /* 0x020fe200000e0000 */
[----:B------:R-:W-:Y:S02]  /*0480*/  UISETP.NE.U32.AND UP2, UPT, UR8, URZ, UPT ;  /* 0x000000ff0800728c */ /* 0x000fe4000bf45070 */
[----:B------:R-:W-:Y:S02]  /*0490*/  USEL UR4, URZ, 0xffffffff, UP1 ;  /* 0xffffffffff047887 */ /* 0x000fe40008800000 */
[----:B------:R-:W-:-:S08]  /*04a0*/  UISETP.NE.AND.EX UP2, UPT, UR9, URZ, UPT, UP2 ;  /* 0x000000ff0900728c */ /* 0x000fd0000bf45320 */
[----:B------:R-:W-:-:S04]  /*04b0*/  UISETP.NE.AND UP0, UPT, UR5, URZ, UPT ;  /* 0x000000ff0500728c */ /* 0x000fc8000bf05270 */
[----:B------:R-:W-:-:S04]  /*04c0*/  @!UP2 USEL UR4, URZ, 0xffffffff, UP0 ;  /* 0xffffffffff04a887 */ /* 0x000fc80008000000 */
[----:B------:R-:W-:-:S04]  /*04d0*/  ULOP3.LUT UR4, UR4, 0x1, URZ, 0xc0, !UPT ;  /* 0x0000000104047892 */ /* 0x000fc8000f8ec0ff */
[----:B------:R-:W-:Y:S02]  /*04e0*/  UISETP.NE.U32.AND UP3, UPT, UR4, 0x1, UPT ;  /* 0x000000010400788c */ /* 0x000fe4000bf65070 */
.L_x_8:
[----:B------:R-:W3:Y:S01]  /*04f0*/  SHFL.IDX PT, R2, R75, RZ, 0x1f ;  /* 0x00001fff4b027589 */ /* 0x000ee200000e0000 */
[----:B------:R-:W-:Y:S01]  /*0500*/  UISETP.NE.AND UP6, UPT, UR18, 0x2, UPT ;  /* 0x000000021200788c */ /* 0x000fe2000bfc5270 */
[----:B---3--:R-:W-:-:S13]  /*0510*/  ISETP.NE.AND P0, PT, R2, RZ, PT ;  /* 0x000000ff0200720c */ /* 0x008fda0003f05270 */
[----:B------:R-:W-:Y:S05]  /*0520*/  @P0 BRA `(.L_x_9) ;  /* 0x0000000000600947 */ /* 0x000fea0003800000 */
[----:B------:R-:W3:Y:S01]  /*0530*/  S2UR UR4, SR_CgaCtaId ;  /* 0x00000000000479c3 */ /* 0x000ee20000008800 */
[----:B------:R-:W-:Y:S01]  /*0540*/  UMOV UR5, 0x400 ;  /* 0x0000040000057882 */ /* 0x000fe20000000000 */
[----:B------:R-:W-:Y:S01]  /*0550*/  UMOV UR8, 0x1 ;  /* 0x0000000100087882 */ /* 0x000fe20000000000 */
[----:B------:R-:W-:Y:S01]  /*0560*/  UMOV UR6, 0x2 ;  /* 0x0000000200067882 */ /* 0x000fe20000000000 */
[----:B------:R-:W-:-:S04]  /*0570*/  UIADD3 UR8, UPT, UPT, -UR8, 0x100000, URZ ;  /* 0x0010000008087890 */ /* 0x000fc8000fffe1ff */
[----:B------:R-:W-:Y:S02]  /*0580*/  USHF.L.U32 UR9, UR8, 0xb, URZ ;  /* 0x0000000b08097899 */ /* 0x000fe400080006ff */
[----:B------:R-:W-:Y:S02]  /*0590*/  USHF.L.U32 UR8, UR8, 0x1, URZ ;  /* 0x0000000108087899 */ /* 0x000fe400080006ff */
[----:B------:R-:W-:-:S04]  /*05a0*/  UIADD3 UR6, UPT, UPT, -UR6, 0x100000, URZ ;  /* 0x0010000006067890 */ /* 0x000fc8000fffe1ff */
[----:B------:R-:W-:Y:S02]  /*05b0*/  USHF.L.U32 UR7, UR6, 0xb, URZ ;  /* 0x0000000b06077899 */ /* 0x000fe400080006ff */
[----:B------:R-:W-:Y:S01]  /*05c0*/  USHF.L.U32 UR6, UR6, 0x1, URZ ;  /* 0x0000000106067899 */ /* 0x000fe200080006ff */
[----:B------:R-:W-:Y:S01]  /*05d0*/  ELECT P0, URZ, PT ;  /* 0x0000000000ff782f */ /* 0x000fe20003800000 */
[----:B---3--:R-:W-:Y:S01]  /*05e0*/  ULEA UR4, UR4, UR5, 0x18 ;  /* 0x0000000504047291 */ /* 0x008fe2000f8ec0ff */
[----:B------:R-:W3:Y:S11]  /*05f0*/  FENCE.VIEW.ASYNC.S ;  /* 0x00000000000073c6 */ /* 0x000ef60000000000 */
[----:B---3--:R3:W4:Y:S01]  /*0600*/  SYNCS.EXCH.64 URZ, [UR4], UR8 ;  /* 0x0000000804ff75b2 */ /* 0x0087220008000100 */
[----:B------:R3:W1:Y:S01]  /*0610*/  SYNCS.EXCH.64 URZ, [UR4+0x28], UR6 ;  /* 0x0000280604ff75b2 */ /* 0x0006620008000100 */
        /* <DEDUP_REMOVED lines=8> */
[----:B------:R-:W-:Y:S01]  /*06a0*/  NOP ;  /* 0x0000000000007918 */ /* 0x000fe20000000000 */
.L_x_9:
[----:B------:R-:W2:Y:S01]  /*06b0*/  SHFL.IDX PT, R2, R75, RZ, 0x1f ;  /* 0x00001fff4b027589 */ /* 0x000ea200000e0000 */
[----:B------:R-:W-:Y:S01]  /*06c0*/  NOP ;  /* 0x0000000000007918 */ /* 0x000fe20000000000 */
[----:B--2---:R-:W-:-:S13]  /*06d0*/  ISETP.NE.AND P0, PT, R2, 0x1, PT ;  /* 0x000000010200780c */ /* 0x004fda0003f05270 */
[----:B------:R-:W-:Y:S05]  /*06e0*/  @P0 BRA `(.L_x_10) ;  /* 0x0000000000580947 */ /* 0x000fea0003800000 */
[----:B---3--:R-:W2:Y:S01]  /*06f0*/  S2UR UR4, SR_CgaCtaId ;  /* 0x00000000000479c3 */ /* 0x008ea20000008800 */
        /* <DEDUP_REMOVED lines=10> */
[----:B--2---:R-:W-:Y:S01]  /*07a0*/  ULEA UR4, UR4, UR5, 0x18 ;  /* 0x0000000504047291 */ /* 0x004fe2000f8ec0ff */
[----:B------:R-:W2:Y:S11]  /*07b0*/  FENCE.VIEW.ASYNC.S ;  /* 0x00000000000073c6 */ /* 0x000eb60000000000 */
[----:B--2---:R2:W3:Y:S01]  /*07c0*/  SYNCS.EXCH.64 URZ, [UR4+0x50], UR8 ;  /* 0x0000500804ff75b2 */ /* 0x0044e20008000100 */
        /* <DEDUP_REMOVED lines=8> */
.L_x_10:
[----:B------:R-:W4:Y:S01]  /*0850*/  SHFL.IDX PT, R2, R75, RZ, 0x1f ;  /* 0x00001fff4b027589 */ /* 0x000f2200000e0000 */
[----:B------:R-:W-:Y:S01]  /*0860*/  NOP ;  /* 0x0000000000007918 */ /* 0x000fe20000000000 */
[----:B----4-:R-:W-:-:S13]  /*0870*/  ISETP.NE.AND P0, PT, R2, 0x3, PT ;  /* 0x000000030200780c */ /* 0x010fda0003f05270 */
[----:B------:R-:W-:Y:S05]  /*0880*/  @P0 BRA `(.L_x_11) ;  /* 0x0000000000300947 */ /* 0x000fea0003800000 */
[----:B--23--:R-:W2:Y:S01]  /*0890*/  S2UR UR4, SR_CgaCtaId ;  /* 0x00000000000479c3 */ /* 0x00cea20000008800 */
[----:B------:R-:W-:Y:S01]  /*08a0*/  UMOV UR6, 0x400 ;  /* 0x0000040000067882 */ /* 0x000fe20000000000 */
[----:B------:R-:W-:Y:S01]  /*08b0*/  UMOV UR5, 0x20 ;  /* 0x0000002000057882 */ /* 0x000fe20000000000 */
[----:B------:R-:W-:Y:S01]  /*08c0*/  ELECT P0, URZ, PT ;  /* 0x0000000000ff782f */ /* 0x000fe20003800000 */
[----:B--2---:R-:W-:Y:S02]  /*08d0*/  ULEA UR6, UR4, UR6, 0x18 ;  /* 0x0000000604067291 */ /* 0x004fe4000f8ec0ff */
[----:B------:R-:W-:-:S04]  /*08e0*/  UIADD3 UR4, UPT, UPT, -UR5, 0x100000, URZ ;  /* 0x0010000005047890 */ /* 0x000fc8000fffe1ff */
[----:B------:R-:W-:Y:S02]  /*08f0*/  USHF.L.U32 UR5, UR4, 0xb, URZ ;  /* 0x0000000b04057899 */ /* 0x000fe400080006ff */
[----:B------:R-:W-:Y:S01]  /*0900*/  USHF.L.U32 UR4, UR4, 0x1, URZ ;  /* 0x0000000104047899 */ /* 0x000fe200080006ff */
[----:B------:R-:W2:Y:S11]  /*0910*/  FENCE.VIEW.ASYNC.S ;  /* 0x00000000000073c6 */ /* 0x000eb60000000000 */
[----:B--2---:R4:W2:Y:S01]  /*0920*/  SYNCS.EXCH.64 URZ, [UR6+0x90], UR4 ;  /* 0x0000900406ff75b2 */ /* 0x0048a20008000100 */
[----:B------:R4:W3:Y:S02]  /*0930*/  SYNCS.EXCH.64 URZ, [UR6+0x98], UR4 ;  /* 0x0000980406ff75b2 */ /* 0x0008e40008000100 */
[----:B----4-:R-:W-:Y:S01]  /*0940*/  NOP ;  /* 0x0000000000007918 */ /* 0x010fe20000000000 */
.L_x_11:
[----:B------:R-:W4:Y:S01]  /*0950*/  SHFL.IDX PT, R2, R75, RZ, 0x1f ;  /* 0x00001fff4b027589 */ /* 0x000f2200000e0000 */
[----:B------:R-:W-:Y:S01]  /*0960*/  NOP ;  /* 0x0000000000007918 */ /* 0x000fe20000000000 */
[----:B----4-:R-:W-:-:S13]  /*0970*/  ISETP.NE.AND P0, PT, R2, 0x4, PT ;  /* 0x000000040200780c */ /* 0x010fda0003f05270 */
[----:B------:R-:W-:Y:S05]  /*0980*/  @P0 BRA `(.L_x_12) ;  /* 0x00000000004c0947 */ /* 0x000fea0003800000 */
[----:B--23--:R-:W2:Y:S01]  /*0990*/  S2UR UR6, SR_CgaCtaId ;  /* 0x00000000000679c3 */ /* 0x00cea20000008800 */
[----:B------:R-:W-:Y:S01]  /*09a0*/  UMOV UR4, 0x1e0 ;  /* 0x000001e000047882 */ /* 0x000fe20000000000 */
[----:B------:R-:W-:Y:S01]  /*09b0*/  UMOV UR5, 0x400 ;  /* 0x0000040000057882 */ /* 0x000fe20000000000 */
[----:B------:R-:W-:Y:S01]  /*09c0*/  USEL UR4, UR4, 0x1a0, UP3 ;  /* 0x000001a004047887 */ /* 0x000fe20009800000 */
[----:B------:R-:W-:Y:S01]  /*09d0*/  UMOV UR8, 0x1 ;  /* 0x0000000100087882 */ /* 0x000fe20000000000 */
[----:B------:R-:W-:Y:S01]  /*09e0*/  ELECT P0, URZ, PT ;  /* 0x0000000000ff782f */ /* 0x000fe20003800000 */
[----:B------:R-:W-:-:S04]  /*09f0*/  UIADD3 UR8, UPT, UPT, -UR8, 0x100000, URZ ;  /* 0x0010000008087890 */ /* 0x000fc8000fffe1ff */
[----:B------:R-:W-:Y:S02]  /*0a00*/  USHF.L.U32 UR9, UR8, 0xb, URZ ;  /* 0x0000000b08097899 */ /* 0x000fe400080006ff */
[----:B------:R-:W-:Y:S02]  /*0a10*/  USHF.L.U32 UR8, UR8, 0x1, URZ ;  /* 0x0000000108087899 */ /* 0x000fe400080006ff */
[----:B--2---:R-:W-:Y:S02]  /*0a20*/  ULEA UR6, UR6, UR5, 0x18 ;  /* 0x0000000506067291 */ /* 0x004fe4000f8ec0ff */
[----:B------:R-:W-:-:S04]  /*0a30*/  UIADD3 UR4, UPT, UPT, -UR4, 0x100000, URZ ;  /* 0x0010000004047890 */ /* 0x000fc8000fffe1ff */
[----:B------:R-:W-:Y:S02]  /*0a40*/  USHF.L.U32 UR5, UR4, 0xb, URZ ;  /* 0x0000000b04057899 */ /* 0x000fe400080006ff */
[----:B------:R-:W-:Y:S01]  /*0a50*/  USHF.L.U32 UR4, UR4, 0x1, URZ ;  /* 0x0000000104047899 */ /* 0x000fe200080006ff */
[----:B------:R-:W2:Y:S03]  /*0a60*/  FENCE.VIEW.ASYNC.S ;  /* 0x00000000000073c6 */ /* 0x000ea60000000000 */
[----:B--2---:R4:W2:Y:S08]  /*0a70*/  SYNCS.EXCH.64 URZ, [UR6+0xa0], UR8 ;  /* 0x0000a00806ff75b2 */ /* 0x0048b00008000100 */
[----:B------:R4:W3:Y:S01]  /*0a80*/  SYNCS.EXCH.64 URZ, [UR6+0xb0], UR4 ;  /* 0x0000b00406ff75b2 */ /* 0x0008e20008000100 */
[----:B------:R4:W1:Y:S01]  /*0a90*/  SYNCS.EXCH.64 URZ, [UR6+0xa8], UR8 ;  /* 0x0000a80806ff75b2 */ /* 0x0008620008000100 */
[----:B------:R4:W1:Y:S02]  /*0aa0*/  SYNCS.EXCH.64 URZ, [UR6+0xb8], UR4 ;  /* 0x0000b80406ff75b2 */ /* 0x0008640008000100 */
[----:B----4-:R-:W-:Y:S01]  /*0ab0*/  NOP ;  /* 0x0000000000007918 */ /* 0x010fe20000000000 */
.L_x_12:
[----:B------:R-:W4:Y:S01]  /*0ac0*/  SHFL.IDX PT, R2, R75, RZ, 0x1f ;  /* 0x00001fff4b027589 */ /* 0x000f2200000e0000 */
[----:B------:R-:W-:Y:S01]  /*0ad0*/  NOP ;  /* 0x0000000000007918 */ /* 0x000fe20000000000 */
[----:B----4-:R-:W-:-:S13]  /*0ae0*/  ISETP.NE.AND P0, PT, R2, 0x5, PT ;  /* 0x000000050200780c */ /* 0x010fda0003f05270 */
[----:B------:R-:W-:Y:S05]  /*0af0*/  @P0 BRA `(.L_x_13) ;  /* 0x0000000000580947 */ /* 0x000fea0003800000 */
[----:B--23--:R-:W2:Y:S01]  /*0b00*/  S2UR UR4, SR_CgaCtaId ;  /* 0x00000000000479c3 */ /* 0x00cea20000008800 */
        /* <DEDUP_REMOVED lines=12> */
[----:B--2---:R4:W2:Y:S01]  /*0bd0*/  SYNCS.EXCH.64 URZ, [UR4+0xc0], UR8 ;  /* 0x0000c00804ff75b2 */ /* 0x0048a20008000100 */
[----:B------:R4:W3:Y:S01]  /*0be0*/  SYNCS.EXCH.64 URZ, [UR4+0xe0], UR6 ;  /* 0x0000e00604ff75b2 */ /* 0x0008e20008000100 */
[----:B------:R4:W1:Y:S01]  /*0bf0*/  SYNCS.EXCH.64 URZ, [UR4+0xc8], UR8 ;  /* 0x0000c80804ff75b2 */ /* 0x0008620008000100 */
[----:B------:R4:W1:Y:S01]  /*0c00*/  SYNCS.EXCH.64 URZ, [UR4+0xe8], UR6 ;  /* 0x0000e80604ff75b2 */ /* 0x0008620008000100 */
[----:B------:R4:W1:Y:S01]  /*0c10*/  SYNCS.EXCH.64 URZ, [UR4+0xd0], UR8 ;  /* 0x0000d00804ff75b2 */ /* 0x0008620008000100 */
[----:B------:R4:W1:Y:S01]  /*0c20*/  SYNCS.EXCH.64 URZ, [UR4+0xf0], UR6 ;  /* 0x0000f00604ff75b2 */ /* 0x0008620008000100 */
[----:B------:R4:W1:Y:S01]  /*0c30*/  SYNCS.EXCH.64 URZ, [UR4+0xd8], UR8 ;  /* 0x0000d80804ff75b2 */ /* 0x0008620008000100 */
[----:B------:R4:W1:Y:S02]  /*0c40*/  SYNCS.EXCH.64 URZ, [UR4+0xf8], UR6 ;  /* 0x0000f80604ff75b2 */ /* 0x0008640008000100 */
[----:B----4-:R-:W-:Y:S01]  /*0c50*/  NOP ;  /* 0x0000000000007918 */ /* 0x010fe20000000000 */
.L_x_13:
[----:B------:R-:W4:Y:S01]  /*0c60*/  SHFL.IDX PT, R2, R75, RZ, 0x1f ;  /* 0x00001fff4b027589 */ /* 0x000f2200000e0000 */
[----:B------:R-:W1:Y:S01]  /*0c70*/  S2UR UR45, SR_CgaCtaId ;  /* 0x00000000002d79c3 */ /* 0x000e620000008800 */
[----:B------:R-:W-:Y:S01]  /*0c80*/  NOP ;  /* 0x0000000000007918 */ /* 0x000fe20000000000 */
[----:B----4-:R-:W-:-:S13]  /*0c90*/  ISETP.NE.AND P0, PT, R2, 0x3, PT ;  /* 0x000000030200780c */ /* 0x010fda0003f05270 */
[----:B-1----:R-:W-:Y:S05]  /*0ca0*/  @P0 BRA `(.L_x_14) ;  /* 0x0000000000340947 */ /* 0x002fea0003800000 */
[----:B--23--:R-:W-:Y:S01]  /*0cb0*/  UMOV UR4, 0x400 ;  /* 0x0000040000047882 */ /* 0x00cfe20000000000 */
[----:B------:R-:W-:Y:S01]  /*0cc0*/  UMOV UR6, 0x20 ;  /* 0x0000002000067882 */ /* 0x000fe20000000000 */
[----:B------:R-:W-:Y:S02]  /*0cd0*/  ULEA UR4, UR45, UR4, 0x18 ;  /* 0x000000042d047291 */ /* 0x000fe4000f8ec0ff */
[----:B------:R-:W-:-:S04]  /*0ce0*/  UIADD3 UR6, UPT, UPT, -UR6, 0x100000, URZ ;  /* 0x0010000006067890 */ /* 0x000fc8000fffe1ff */
[----:B------:R-:W-:Y:S02]  /*0cf0*/  USHF.L.U32 UR7, UR6, 0xb, URZ ;  /* 0x0000000b06077899 */ /* 0x000fe400080006ff */
[----:B------:R-:W-:Y:S01]  /*0d00*/  USHF.L.U32 UR6, UR6, 0x1, URZ ;  /* 0x0000000106067899 */ /* 0x000fe200080006ff */
[----:B------:R-:W-:Y:S01]  /*0d10*/  ELECT P0, URZ, PT ;  /* 0x0000000000ff782f */ /* 0x000fe20003800000 */
[----:B------:R-:W1:Y:S10]  /*0d20*/  FENCE.VIEW.ASYNC.S ;  /* 0x00000000000073c6 */ /* 0x000e740000000000 */
[----:B-1----:R1:W4:Y:S01]  /*0d30*/  SYNCS.EXCH.64 URZ, [UR4+0x100], UR6 ;  /* 0x0001000604ff75b2 */ /* 0x0023220008000100 */
[----:B------:R1:W2:Y:S01]  /*0d40*/  SYNCS.EXCH.64 URZ, [UR4+0x110], UR6 ;  /* 0x0001100604ff75b2 */ /* 0x0002a20008000100 */
[----:B------:R1:W3:Y:S01]  /*0d50*/  SYNCS.EXCH.64 URZ, [UR4+0x108], UR6 ;  /* 0x0001080604ff75b2 */ /* 0x0002e20008000100 */
[----:B------:R1:W1:Y:S01]  /*0d60*/  SYNCS.EXCH.64 URZ, [UR4+0x118], UR6 ;  /* 0x0001180604ff75b2 */ /* 0x0002620008000100 */
[----:B------:R-:W-:Y:S01]  /*0d70*/  NOP ;  /* 0x0000000000007918 */ /* 0x000fe20000000000 */
.L_x_14:
[----:B-123--:R-:W1:Y:S01]  /*0d80*/  LDCU UR4, c[0x0][0x36c] ;  /* 0x00006d80ff0477ac */ /* 0x00ee620008000800 */
[----:B------:R-:W-:Y:S01]  /*0d90*/  ISETP.NE.OR P3, PT, R0, 0x2, !P3 ;  /* 0x000000020000780c */ /* 0x000fe20005f65670 */
[----:B------:R-:W-:Y:S01]  /*0da0*/  NOP ;  /* 0x0000000000007918 */ /* 0x000fe20000000000 */
[----:B------:R-:W-:Y:S01]  /*0db0*/  LOP3.LUT R0, R85, 0x1f, RZ, 0xc0, !PT ;  /* 0x0000001f55007812 */ /* 0x000fe200078ec0ff */
[----:B------:R-:W-:Y:S02]  /*0dc0*/  UISETP.NE.AND UP4, UPT, UR18, URZ, UPT ;  /* 0x000000ff1200728c */ /* 0x000fe4000bf85270 */
[----:B-1----:R-:W-:-:S09]  /*0dd0*/  UISETP.EQ.U32.AND UP5, UPT, UR4, 0x1, UPT ;  /* 0x000000010400788c */ /* 0x002fd2000bfa2070 */
[----:B------:R-:W-:Y:S05]  /*0de0*/  BRA.U !UP5, `(.L_x_15) ;  /* 0x000000010d087547 */ /* 0x000fea000b800000 */
[----:B----4-:R-:W-:Y:S01]  /*0df0*/  UCGABAR_ARV ;  /* 0x00000000000079c7 */ /* 0x010fe20008000000 */
[----:B------:R-:W-:Y:S05]  /*0e00*/  BRA `(.L_x_16) ;  /* 0x0000000000047947 */ /* 0x000fea0003800000 */
.L_x_15:
[----:B----4-:R-:W-:Y:S01]  /*0e10*/  NOP ;  /* 0x0000000000007918 */ /* 0x010fe20000000000 */
.L_x_16:
[----:B------:R-:W1:Y:S01]  /*0e20*/  S2UR UR30, SR_CTAID.X ;  /* 0x00000000001e79c3 */ /* 0x000e620000002500 */
[----:B------:R-:W-:-:S05]  /*0e30*/  CS2R.32 R77, SR_CgaSize ;  /* 0x00000000004d7805 */ /* 0x000fca0000008a00 */
[----:B------:R-:W-:-:S05]  /*0e40*/  IMAD R77, R77, -0xa0, RZ ;  /* 0xffffff604d4d7824 */ /* 0x000fca00078e02ff */
[----:B------:R-:W-:-:S14]  /*0e50*/  R2UR UR5, R77 ;  /* 0x000000004d0572ca */ /* 0x000fdc00000e0000 */
[----:B------:R-:W2:Y:S01]  /*0e60*/  LDCU UR5, c[0x0][UR5+0x2b0] ;  /* 0x00005600050577ac */ /* 0x000ea20008000800 */
[----:B------:R-:W-:-:S05]  /*0e70*/  CS2R.32 R77, SR_CgaSize ;  /* 0x00000000004d7805 */ /* 0x000fca0000008a00 */
[----:B------:R-:W-:-:S05]  /*0e80*/  IMAD R77, R77, -0xa0, RZ ;  /* 0xffffff604d4d7824 */ /* 0x000fca00078e02ff */
[----:B------:R-:W-:-:S14]  /*0e90*/  R2UR UR4, R77 ;  /* 0x000000004d0472ca */ /* 0x000fdc00000e0000 */
[----:B------:R-:W3:Y:S01]  /*0ea0*/  LDCU UR4, c[0x0][UR4+0x2b4] ;  /* 0x00005680040477ac */ /* 0x000ee20008000800 */
[----:B------:R-:W4:Y:S01]  /*0eb0*/  S2UR UR31, SR_CTAID.Y ;  /* 0x00000000001f79c3 */ /* 0x000f220000002600 */
[----:B------:R-:W-:-:S05]  /*0ec0*/  CS2R.32 R77, SR_CgaSize ;  /* 0x00000000004d7805 */ /* 0x000fca0000008a00 */
[----:B------:R-:W-:-:S05]  /*0ed0*/  IMAD R77, R77, -0xa0, RZ ;  /* 0xffffff604d4d7824 */ /* 0x000fca00078e02ff */
[----:B------:R-:W-:-:S14]  /*0ee0*/  R2UR UR6, R77 ;  /* 0x000000004d0672ca */ /* 0x000fdc00000e0000 */
[----:B------:R-:W3:Y:S01]  /*0ef0*/  LDCU UR6, c[0x0][UR6+0x2a0] ;  /* 0x00005400060677ac */ /* 0x000ee20008000800 */
[----:B------:R-:W-:-:S05]  /*0f00*/  CS2R.32 R77, SR_CgaSize ;  /* 0x00000000004d7805 */ /* 0x000fca0000008a00 */
[----:B------:R-:W-:-:S05]  /*0f10*/  IMAD R77, R77, -0xa0, RZ ;  /* 0xffffff604d4d7824 */ /* 0x000fca00078e02ff */
[----:B------:R-:W-:-:S14]  /*0f20*/  R2UR UR7, R77 ;  /* 0x000000004d0772ca */ /* 0x000fdc00000e0000 */
[----:B------:R-:W3:Y:S01]  /*0f30*/  LDCU UR7, c[0x0][UR7+0x2a4] ;  /* 0x00005480070777ac */ /* 0x000ee20008000800 */
[----:B------:R-:W-:Y:S01]  /*0f40*/  USHF.L.U32 UR24, UR45, 0xe, URZ ;  /* 0x0000000e2d187899 */ /* 0x000fe200080006ff */
[----:B------:R-:W3:Y:S01]  /*0f50*/  LDCU UR19, c[0x0][0xb24] ;  /* 0x00016480ff1377ac */ /* 0x000ee20008000800 */
[----:B------:R-:W3:Y:S01]  /*0f60*/  LDCU UR42, c[0x0][0xb24] ;  /* 0x00016480ff2a77ac */ /* 0x000ee20008000800 */
[----:B-1----:R-:W-:Y:S01]  /*0f70*/  I2FP.F32.U32 R3, UR30 ;  /* 0x0000001e00037c45 */ /* 0x002fe20008201000 */
[----:B------:R-:W1:Y:S04]  /*0f80*/  LDCU UR22, c[0x0][0xb30] ;  /* 0x00016600ff1677ac */ /* 0x000e680008000800 */
[----:B--2---:R-:W-:Y:S01]  /*0f90*/  FMUL R3, R3, UR5 ;  /* 0x0000000503037c20 */ /* 0x004fe20008400000 */
[----:B------:R-:W-:Y:S01]  /*0fa0*/  ULOP3.LUT UR24, UR24, 0x4000, URZ, 0xc0, !UPT ;  /* 0x0000400018187892 */ /* 0x000fe2000f8ec0ff */
[----:B----4-:R-:W-:-:S04]  /*0fb0*/  I2FP.F32.U32 R2, UR31 ;  /* 0x0000001f00027c45 */ /* 0x010fc80008201000 */
[----:B------:R-:W2:Y:S01]  /*0fc0*/  F2I.U32.TRUNC.NTZ R3, R3 ;  /* 0x0000000300037305 */ /* 0x000ea2000020f000 */
[----:B---3--:R-:W-:-:S07]  /*0fd0*/  FMUL R2, R2, UR4 ;  /* 0x0000000402027c20 */ /* 0x008fce0008400000 */
[----:B------:R-:W3:Y:S01]  /*0fe0*/  F2I.U32.TRUNC.NTZ R2, R2 ;  /* 0x0000000200027305 */ /* 0x000ee2000020f000 */
[----:B--2---:R-:W-:Y:S02]  /*0ff0*/  R2UR UR5, R3 ;  /* 0x00000000030572ca */ /* 0x004fe400000e0000 */
[----:B---3--:R-:W-:Y:S02]  /*1000*/  R2UR UR4, R2 ;  /* 0x00000000020472ca */ /* 0x008fe400000e0000 */
[----:B------:R-:W-:-:S09]  /*1010*/  PRMT R2, RZ, 0x7610, R2 ;  /* 0x00007610ff027816 */ /* 0x000fd20000000002 */
[----:B------:R-:W-:-:S04]  /*1020*/  UIADD3 UR5, UPT, UPT, -UR5, URZ, URZ ;  /* 0x000000ff05057290 */ /* 0x000fc8000fffe1ff */
[----:B------:R-:W-:Y:S02]  /*1030*/  UIMAD UR5, UR6, UR5, UR30 ;  /* 0x00000005060572a4 */ /* 0x000fe4000f8e021e */
[----:B------:R-:W-:-:S04]  /*1040*/  UIADD3 UR4, UPT, UPT, -UR4, URZ, URZ ;  /* 0x000000ff04047290 */ /* 0x000fc8000fffe1ff */
[----:B------:R-:W-:Y:S01]  /*1050*/  IMAD.U32 R77, RZ, RZ, UR5 ;  /* 0x00000005ff4d7e24 */ /* 0x000fe2000f8e00ff */
[----:B------:R-:W-:-:S06]  /*1060*/  UIMAD UR4, UR7, UR4, UR31 ;  /* 0x00000004070472a4 */ /* 0x000fcc000f8e021f */
[----:B------:R-:W-:Y:S01]  /*1070*/  IMAD.U32 R76, RZ, RZ, UR4 ;  /* 0x00000004ff4c7e24 */ /* 0x000fe2000f8e00ff */
[----:B-1----:R-:W-:Y:S06]  /*1080*/  BRA.U UP4, `(.L_x_17) ;  /* 0x00000001042c7547 */ /* 0x002fec000b800000 */
[----:B------:R-:W-:Y:S02]  /*1090*/  R2UR UR4, R76 ;  /* 0x000000004c0472ca */ /* 0x000fe400000e0000 */
[----:B------:R-:W-:-:S11]  /*10a0*/  R2UR UR6, R77 ;  /* 0x000000004d0672ca */ /* 0x000fd600000e0000 */
[----:B------:R-:W-:-:S04]  /*10b0*/  UISETP.NE.AND UP0, UPT, UR4, URZ, UPT ;  /* 0x000000ff0400728c */ /* 0x000fc8000bf05270 */
[----:B------:R-:W-:-:S04]  /*10c0*/  UISETP.EQ.OR UP0, UPT, UR6, URZ, !UP0 ;  /* 0x000000ff0600728c */ /* 0x000fc8000c702670 */
[----:B------:R-:W-:Y:S02]  /*10d0*/  USEL UR5, URZ, 0x1, !UP0 ;  /* 0x00000001ff057887 */ /* 0x000fe4000c000000 */
[----:B------:R-:W-:-:S04]  /*10e0*/  UISETP.NE.AND UP0, UPT, UR4, URZ, UPT ;  /* 0x000000ff0400728c */ /* 0x000fc8000bf05270 */
[----:B------:R-:W-:Y:S02]  /*10f0*/  USEL UR4, URZ, 0x2, UP0 ;  /* 0x00000002ff047887 */ /* 0x000fe40008000000 */
[----:B------:R-:W-:-:S04]  /*1100*/  UISETP.NE.AND UP0, UPT, UR6, 0x1, UPT ;  /* 0x000000010600788c */ /* 0x000fc8000bf05270 */
[----:B------:R-:W-:-:S04]  /*1110*/  USEL UR4, UR4, 0x2, UP0 ;  /* 0x0000000204047887 */ /* 0x000fc80008000000 */
[----:B------:R-:W-:-:S06]  /*1120*/  UIADD3 UR4, UPT, UPT, UR5, UR4, URZ ;  /* 0x0000000405047290 */ /* 0x000fcc000fffe0ff */
[----:B------:R-:W-:-:S07]  /*1130*/  IMAD.U32 R2, RZ, RZ, UR4 ;  /* 0x00000004ff027e24 */ /* 0x000fce000f8e00ff */
.L_x_17:
[----:B------:R-:W1:Y:S01]  /*1140*/  S2UR UR36, SR_CTAID.Z ;  /* 0x00000000002479c3 */ /* 0x000e620000002700 */
[----:B------:R-:W-:-:S09]  /*1150*/  UISETP.GE.AND UP0, UPT, UR19, 0x1, UPT ;  /* 0x000000011300788c */ /* 0x000fd2000bf06270 */
[----:B------:R-:W-:Y:S05]  /*1160*/  BRA.U !UP0, `(.L_x_18) ;  /* 0x0000000108d07547 */ /* 0x000fea000b800000 */
[----:B------:R-:W2:Y:S01]  /*1170*/  LDCU UR20, c[0x0][0xb0c] ;  /* 0x00016180ff1477ac */ /* 0x000ea20008000800 */
[----:B------:R-:W3:Y:S01]  /*1180*/  LDCU.128 UR12, c[0x0][0xb10] ;  /* 0x00016200ff0c77ac */ /* 0x000ee20008000c00 */
[----:B------:R-:W4:Y:S01]  /*1190*/  LDCU UR6, c[0x0][0x370] ;  /* 0x00006e00ff0677ac */ /* 0x000f220008000800 */
[----:B------:R-:W1:Y:S01]  /*11a0*/  LDCU UR7, c[0x0][0x374] ;  /* 0x00006e80ff0777ac */ /* 0x000e620008000800 */
[----:B------:R-:W1:Y:S01]  /*11b0*/  LDCU UR21, c[0x0][0xb20] ;  /* 0x00016400ff1577ac */ /* 0x000e620008000800 */
[----:B--2---:R-:W-:Y:S02]  /*11c0*/  UISETP.NE.AND UP0, UPT, UR20, 0x1, UPT ;  /* 0x000000011400788c */ /* 0x004fe4000bf05270 */
[----:B---3--:R-:W-:Y:S01]  /*11d0*/  UIMAD.WIDE.U32 UR4, UR30, UR12, URZ ;  /* 0x0000000c1e0472a5 */ /* 0x008fe2000f8e00ff */
[----:B------:R-:W2:Y:S01]  /*11e0*/  LDCU.64 UR8, c[0x0][0xb28] ;  /* 0x00016500ff0877ac */ /* 0x000ea20008000a00 */
[----:B----4-:R-:W-:Y:S02]  /*11f0*/  UIMAD.WIDE.U32 UR10, UR6, UR12, URZ ;  /* 0x0000000c060a72a5 */ /* 0x010fe4000f8e00ff */
[----:B------:R-:W-:-:S02]  /*1200*/  USHF.R.U32.HI UR5, URZ, UR13, UR5 ;  /* 0x0000000dff057299 */ /* 0x000fc40008011605 */
[----:B------:R-:W-:Y:S02]  /*1210*/  UISETP.NE.AND UP2, UPT, UR19, 0x1, UPT ;  /* 0x000000011300788c */ /* 0x000fe4000bf45270 */
[----:B------:R-:W-:Y:S01]  /*1220*/  USEL UR5, UR30, UR5, !UP0 ;  /* 0x000000051e057287 */ /* 0x000fe2000c000000 */
[----:B------:R-:W-:Y:S01]  /*1230*/  UMOV UR10, UR11 ;  /* 0x0000000b000a7c82 */ /* 0x000fe20008000000 */
[----:B------:R-:W-:Y:S02]  /*1240*/  UIMAD.WIDE.U32 UR16, UR31, UR15, URZ ;  /* 0x0000000f1f1072a5 */ /* 0x000fe4000f8e00ff */
[----:B------:R-:W-:Y:S02]  /*1250*/  @UP0 USHF.R.U32.HI UR6, URZ, UR13, UR10 ;  /* 0x0000000dff060299 */ /* 0x000fe4000801160a */
[----:B------:R-:W-:Y:S02]  /*1260*/  UISETP.NE.AND UP0, UPT, UR14, 0x1, UPT ;  /* 0x000000010e00788c */ /* 0x000fe4000bf05270 */
[----:B-1----:R-:W-:-:S02]  /*1270*/  UIMAD.WIDE.U32 UR10, UR7, UR15, URZ ;  /* 0x0000000f070a72a5 */ /* 0x002fc4000f8e00ff */
[----:B--2---:R-:W-:Y:S01]  /*1280*/  UIMAD.WIDE.U32 UR12, UR6, UR8, URZ ;  /* 0x00000008060c72a5 */ /* 0x004fe2000f8e00ff */
[----:B------:R-:W-:Y:S02]  /*1290*/  UMOV UR4, UR17 ;  /* 0x0000001100047c82 */ /* 0x000fe40008000000 */
[----:B------:R-:W-:Y:S02]  /*12a0*/  USHF.R.U32.HI UR4, URZ, UR21, UR4 ;  /* 0x00000015ff047299 */ /* 0x000fe40008011604 */
[----:B------:R-:W-:Y:S02]  /*12b0*/  UMOV UR10, UR11 ;  /* 0x0000000b000a7c82 */ /* 0x000fe40008000000 */
[----:B------:R-:W-:Y:S01]  /*12c0*/  UMOV UR12, UR13 ;  /* 0x0000000d000c7c82 */ /* 0x000fe20008000000 */
[----:B------:R-:W-:Y:S02]  /*12d0*/  @UP0 USHF.R.U32.HI UR7, URZ, UR21, UR10 ;  /* 0x00000015ff070299 */ /* 0x000fe4000801160a */
[----:B------:R-:W-:-:S02]  /*12e0*/  USEL UR4, UR31, UR4, !UP0 ;  /* 0x000000041f047287 */ /* 0x000fc4000c000000 */
[----:B------:R-:W-:Y:S02]  /*12f0*/  UIMAD.WIDE.U32 UR10, UR7, UR8, URZ ;  /* 0x00000008070a72a5 */ /* 0x000fe4000f8e00ff */
[----:B------:R-:W-:Y:S02]  /*1300*/  @UP2 USHF.R.U32.HI UR6, URZ, UR9, UR12 ;  /* 0x00000009ff062299 */ /* 0x000fe4000801160c */
[----:B------:R-:W-:-:S03]  /*1310*/  UIMAD.WIDE.U32 UR12, UR4, UR8, URZ ;  /* 0x00000008040c72a5 */ /* 0x000fc6000f8e00ff */
[----:B------:R-:W-:Y:S02]  /*1320*/  UMOV UR10, UR11 ;  /* 0x0000000b000a7c82 */ /* 0x000fe40008000000 */
[----:B------:R-:W-:Y:S02]  /*1330*/  @UP2 USHF.R.U32.HI UR7, URZ, UR9, UR10 ;  /* 0x00000009ff072299 */ /* 0x000fe4000801160a */
[----:B------:R-:W-:Y:S02]  /*1340*/  UIMAD UR10, UR6, UR19, URZ ;  /* 0x00000013060a72a4 */ /* 0x000fe4000f8e02ff */
[----:B------:R-:W-:-:S04]  /*1350*/  UIMAD UR7, UR7, UR19, URZ ;  /* 0x00000013070772a4 */ /* 0x000fc8000f8e02ff */
[----:B------:R-:W-:-:S03]  /*1360*/  UISETP.GE.AND UP0, UPT, UR4, UR7, UPT ;  /* 0x000000070400728c */ /* 0x000fc6000bf06270 */
[----:B------:R-:W-:Y:S01]  /*1370*/  UMOV UR7, UR13 ;  /* 0x0000000d00077c82 */ /* 0x000fe20008000000 */
[----:B------:R-:W-:Y:S02]  /*1380*/  UISETP.GE.OR UP0, UPT, UR5, UR10, UP0 ;  /* 0x0000000a0500728c */ /* 0x000fe40008706670 */
[----:B------:R-:W-:Y:S02]  /*1390*/  UIMAD.WIDE.U32 UR10, UR5, UR8, URZ ;  /* 0x00000008050a72a5 */ /* 0x000fe4000f8e00ff */
[----:B------:R-:W-:Y:S02]  /*13a0*/  USHF.R.U32.HI UR7, URZ, UR9, UR7 ;  /* 0x00000009ff077299 */ /* 0x000fe40008011607 */
[----:B------:R-:W-:Y:S02]  /*13b0*/  UIADD3 UR10, UPT, UPT, -UR4, URZ, URZ ;  /* 0x000000ff040a7290 */ /* 0x000fe4000fffe1ff */
[----:B------:R-:W-:Y:S02]  /*13c0*/  USEL UR7, UR4, UR7, !UP2 ;  /* 0x0000000704077287 */ /* 0x000fe4000d000000 */
[----:B------:R-:W-:Y:S01]  /*13d0*/  UIMAD UR10, UR14, UR10, UR31 ;  /* 0x0000000a0e0a72a4 */ /* 0x000fe2000f8e021f */
[----:B------:R-:W-:Y:S01]  /*13e0*/  @!UP0 UMOV UR8, UR11 ;  /* 0x0000000b00088c82 */ /* 0x000fe20008000000 */
[----:B------:R-:W-:-:S02]  /*13f0*/  UIADD3 UR11, UPT, UPT, -UR5, URZ, URZ ;  /* 0x000000ff050b7290 */ /* 0x000fc4000fffe1ff */
[----:B------:R-:W-:Y:S02]  /*1400*/  @!UP0 USHF.R.U32.HI UR8, URZ, UR9, UR8 ;  /* 0x00000009ff088299 */ /* 0x000fe40008011608 */
[----:B------:R-:W-:Y:S02]  /*1410*/  UIADD3 UR9, UPT, UPT, -UR7, URZ, URZ ;  /* 0x000000ff07097290 */ /* 0x000fe4000fffe1ff */
[----:B------:R-:W-:Y:S02]  /*1420*/  @!UP0 USEL UR8, UR5, UR8, !UP2 ;  /* 0x0000000805088287 */ /* 0x000fe4000d000000 */
[----:B------:R-:W-:Y:S02]  /*1430*/  UIMAD UR9, UR19, UR9, UR4 ;  /* 0x00000009130972a4 */ /* 0x000fe4000f8e0204 */
[----:B------:R-:W-:Y:S02]  /*1440*/  @!UP0 UIADD3 UR7, UPT, UPT, UR7, -UR8, URZ ;  /* 0x8000000807078290 */ /* 0x000fe4000fffe0ff */
[----:B------:R-:W-:-:S02]  /*1450*/  @!UP0 UIMAD UR6, UR9, UR6, UR8 ;  /* 0x00000006090682a4 */ /* 0x000fc4000f8e0208 */
[----:B------:R-:W-:Y:S02]  /*1460*/  @!UP0 UIMAD UR4, UR7, UR19, UR5 ;  /* 0x00000013070482a4 */ /* 0x000fe4000f8e0205 */
[----:B------:R-:W-:Y:S02]  /*1470*/  UIMAD UR30, UR20, UR11, UR30 ;  /* 0x0000000b141e72a4 */ /* 0x000fe4000f8e021e */
[----:B------:R-:W-:Y:S01]  /*1480*/  UIMAD UR31, UR4, UR14, UR10 ;  /* 0x0000000e041f72a4 */ /* 0x000fe2000f8e020a */
[----:B------:R-:W-:Y:S02]  /*1490*/  @!UP0 UMOV UR5, UR6 ;  /* 0x0000000600058c82 */ /* 0x000fe40008000000 */
[----:B------:R-:W-:-:S12]  /*14a0*/  UIMAD UR30, UR5, UR20, UR30 ;  /* 0x00000014051e72a4 */ /* 0x000fd8000f8e021e */
.L_x_18:
[----:B------:R-:W-:-:S09]  /*14b0*/  UISETP.NE.AND UP0, UPT, UR22, 0x1, UPT ;  /* 0x000000011600788c */ /* 0x000fd2000bf05270 */
[----:B------:R-:W-:Y:S05]  /*14c0*/  BRA.U UP0, `(.L_x_19) ;  /* 0x0000000100407547 */ /* 0x000fea000b800000 */
[----:B------:R-:W2:Y:S01]  /*14d0*/  LDCU.128 UR8, c[0x0][0xb10] ;  /* 0x00016200ff0877ac */ /* 0x000ea20008000c00 */
[----:B------:R-:W3:Y:S01]  /*14e0*/  LDCU UR12, c[0x0][0xb0c] ;  /* 0x00016180ff0c77ac */ /* 0x000ee20008000800 */
[----:B------:R-:W4:Y:S01]  /*14f0*/  LDCU UR13, c[0x0][0xb20] ;  /* 0x00016400ff0d77ac */ /* 0x000f220008000800 */
[----:B--2---:R-:W-:Y:S02]  /*1500*/  UIMAD.WIDE.U32 UR4, UR30, UR8, URZ ;  /* 0x000000081e0472a5 */ /* 0x004fe4000f8e00ff */
[----:B------:R-:W-:Y:S02]  /*1510*/  UIMAD.WIDE.U32 UR6, UR31, UR11, URZ ;  /* 0x0000000b1f0672a5 */ /* 0x000fe4000f8e00ff */
[----:B---3--:R-:W-:Y:S02]  /*1520*/  UISETP.NE.AND UP0, UPT, UR12, 0x1, UPT ;  /* 0x000000010c00788c */ /* 0x008fe4000bf05270 */
[----:B------:R-:W-:-:S03]  /*1530*/  USHF.R.U32.HI UR5, URZ, UR9, UR5 ;  /* 0x00000009ff057299 */ /* 0x000fc60008011605 */
[----:B------:R-:W-:Y:S01]  /*1540*/  UMOV UR4, UR7 ;  /* 0x0000000700047c82 */ /* 0x000fe20008000000 */
[----:B------:R-:W-:Y:S02]  /*1550*/  USEL UR5, UR30, UR5, !UP0 ;  /* 0x000000051e057287 */ /* 0x000fe4000c000000 */
[----:B------:R-:W-:Y:S02]  /*1560*/  UISETP.NE.AND UP0, UPT, UR10, 0x1, UPT ;  /* 0x000000010a00788c */ /* 0x000fe4000bf05270 */
[----:B----4-:R-:W-:-:S04]  /*1570*/  USHF.R.U32.HI UR4, URZ, UR13, UR4 ;  /* 0x0000000dff047299 */ /* 0x010fc80008011604 */
[----:B------:R-:W-:-:S04]  /*1580*/  USEL UR4, UR31, UR4, !UP0 ;  /* 0x000000041f047287 */ /* 0x000fc8000c000000 */
[----:B------:R-:W-:Y:S02]  /*1590*/  UIADD3 UR6, UPT, UPT, UR5, -UR4, URZ ;  /* 0x8000000405067290 */ /* 0x000fe4000fffe0ff */
[----:B------:R-:W-:Y:S02]  /*15a0*/  UIADD3 UR4, UPT, UPT, -UR5, UR4, URZ ;  /* 0x0000000405047290 */ /* 0x000fe4000fffe1ff */
[----:B------:R-:W-:Y:S02]  /*15b0*/  UIMAD UR31, UR6, UR10, UR31 ;  /* 0x0000000a061f72a4 */ /* 0x000fe4000f8e021f */
[----:B------:R-:W-:-:S12]  /*15c0*/  UIMAD UR30, UR4, UR12, UR30 ;  /* 0x0000000c041e72a4 */ /* 0x000fd8000f8e021e */
.L_x_19:
[----:B------:R-:W-:Y:S01]  /*15d0*/  UISETP.NE.AND UP0, UPT, UR18, 0x2, UPT ;  /* 0x000000021200788c */ /* 0x000fe2000bf05270 */
[----:B------:R-:W-:Y:S09]  /*15e0*/  BRA.U !UP5, `(.L_x_20) ;  /* 0x000000010d0c7547 */ /* 0x000ff2000b800000 */
[----:B------:R-:W-:Y:S01]  /*15f0*/  UCGABAR_WAIT ;  /* 0x0000000000007dc7 */ /* 0x000fe20008000000 */
[----:B------:R-:W-:Y:S01]  /*1600*/  CCTL.IVALL ;  /* 0x00000000ff00798f */ /* 0x000fe20002000000 */
[----:B------:R-:W-:Y:S05]  /*1610*/  BRA `(.L_x_21) ;  /* 0x0000000000047947 */ /* 0x000fea0003800000 */
.L_x_20:
[----:B------:R-:W-:Y:S06]  /*1620*/  BAR.SYNC.DEFER_BLOCKING 0x0 ;  /* 0x0000000000007b1d */ /* 0x000fec0000010000 */
.L_x_21:
[----:B------:R-:W-:Y:S05]  /*1630*/  BRA.U UP0, `(.L_x_22) ;  /* 0x0000001100ec7547 */ /* 0x000fea000b800000 */
[----:B------:R-:W2:Y:S01]  /*1640*/  LDCU UR6, c[0x0][0x38c] ;  /* 0x00007180ff0677ac */ /* 0x000ea20008000800 */
[----:B------:R-:W-:Y:S01]  /*1650*/  PLOP3.LUT P1, PT, PT, PT, UP3, 0x80, 0x8 ;  /* 0x000000000008781c */ /* 0x000fe20003f2f038 */
[----:B------:R-:W-:Y:S01]  /*1660*/  IMAD.MOV.U32 R12, RZ, RZ, 0x1 ;  /* 0x00000001ff0c7424 */ /* 0x000fe200078e00ff */
[----:B------:R-:W-:Y:S01]  /*1670*/  ISETP.EQ.OR P2, PT, R0, RZ, P3 ;  /* 0x000000ff0000720c */ /* 0x000fe20001f42670 */
[----:B------:R-:W-:Y:S01]  /*1680*/  UISETP.NE.AND UP1, UPT, UR18, URZ, UPT ;  /* 0x000000ff1200728c */ /* 0x000fe2000bf25270 */
[----:B------:R-:W-:Y:S01]  /*1690*/  PLOP3.LUT P1, PT, P1, PT, PT, 0x8, 0x80 ;  /* 0x000000000080781c */ /* 0x000fe20000f2e170 */
[----:B------:R-:W-:Y:S01]  /*16a0*/  USEL UR25, URZ, 0x1, UP6 ;  /* 0x00000001ff197887 */ /* 0x000fe2000b000000 */
[----:B------:R-:W-:Y:S01]  /*16b0*/  CS2R R10, SRZ ;  /* 0x00000000000a7805 */ /* 0x000fe2000001ff00 */
[----:B------:R-:W-:Y:S01]  /*16c0*/  IMAD.MOV.U32 R9, RZ, RZ, RZ ;  /* 0x000000ffff097224 */ /* 0x000fe200078e00ff */
[----:B------:R-:W3:Y:S01]  /*16d0*/  LDCU UR39, c[0x0][0x370] ;  /* 0x00006e00ff2777ac */ /* 0x000ee20008000800 */
[----:B------:R-:W-:Y:S01]  /*16e0*/  IMAD.MOV.U32 R8, RZ, RZ, 0x1 ;  /* 0x00000001ff087424 */ /* 0x000fe200078e00ff */
[----:B------:R-:W4:Y:S01]  /*16f0*/  LDCU.64 UR28, c[0x0][0x348] ;  /* 0x00006900ff1c77ac */ /* 0x000f220008000a00 */
[----:B------:R-:W-:-:S02]  /*1700*/  USHF.R.U32.HI UR44, URZ, 0x7, UR24 ;  /* 0x00000007ff2c7899 */ /* 0x000fc40008011618 */
[----:B--2---:R-:W-:Y:S02]  /*1710*/  UIADD3 UR5, UPT, UPT, UR6, 0x7f, URZ ;  /* 0x0000007f06057890 */ /* 0x004fe4000fffe0ff */
[----:B------:R-:W-:Y:S02]  /*1720*/  UIADD3 UR46, UPT, UPT, UR6, 0xfe, URZ ;  /* 0x000000fe062e7890 */ /* 0x000fe4000fffe0ff */
[----:B------:R-:W-:Y:S01]  /*1730*/  USHF.R.S32.HI UR4, URZ, 0x1f, UR5 ;  /* 0x0000001fff047899 */ /* 0x000fe20008011405 */
[----:B------:R-:W2:Y:S03]  /*1740*/  LDCU UR38, c[0x0][0x374] ;  /* 0x00006e80ff2677ac */ /* 0x000ea60008000800 */
[----:B------:R-:W-:Y:S02]  /*1750*/  ULEA.HI UR4, UR4, UR5, URZ, 0x7 ;  /* 0x0000000504047291 */ /* 0x000fe4000f8f38ff */
[----:B------:R-:W-:-:S02]  /*1760*/  USEL UR25, UR25, 0x2, UP1 ;  /* 0x0000000219197887 */ /* 0x000fc40008800000 */
[----:B------:R-:W-:Y:S02]  /*1770*/  USHF.R.S32.HI UR41, URZ, 0x7, UR4 ;  /* 0x00000007ff297899 */ /* 0x000fe40008011404 */
[----:B------:R-:W-:Y:S02]  /*1780*/  UIADD3 UR4, UPT, UPT, UR6, -0x1, URZ ;  /* 0xffffffff06047890 */ /* 0x000fe4000fffe0ff */
[----:B------:R-:W-:Y:S02]  /*1790*/  UISETP.LT.U32.AND UP0, UPT, UR41, 0x5, UPT ;  /* 0x000000052900788c */ /* 0x000fe4000bf01070 */
[----:B------:R-:W-:Y:S02]  /*17a0*/  UISETP.GE.U32.AND UP2, UPT, UR4, -0xff, UPT ;  /* 0xffffff010400788c */ /* 0x000fe4000bf46070 */
[----:B------:R-:W-:Y:S01]  /*17b0*/  USEL UR40, UR41, 0x5, UP0 ;  /* 0x0000000529287887 */ /* 0x000fe20008000000 */
[----:B------:R-:W-:-:S03]  /*17c0*/  UMOV UR5, URZ ;  /* 0x000000ff00057c82 */ /* 0x000fc60008000000 */
[----:B------:R-:W-:Y:S02]  /*17d0*/  UIADD3 UR21, UPT, UPT, UR40, -0x1, URZ ;  /* 0xffffffff28157890 */ /* 0x000fe4000fffe0ff */
[----:B------:R-:W-:-:S03]  /*17e0*/  UIADD3 UR43, UPT, UPT, UR41, -UR40, URZ ;  /* 0x80000028292b7290 */ /* 0x000fc6000fffe0ff */
[----:B------:R-:W-:-:S04]  /*17f0*/  @UP2 UIADD3 UR21, UPT, UPT, UR40, URZ, URZ ;  /* 0x000000ff28152290 */ /* 0x000fc8000fffe0ff */
[----:B--234-:R-:W-:-:S12]  /*1800*/  UIADD3 UR21, UPT, UPT, UR21, 0x1, URZ ;  /* 0x0000000115157890 */ /* 0x01cfd8000fffe0ff */
.L_x_42:
[----:B------:R-:W-:Y:S01]  /*1810*/  UISETP.NE.AND UP0, UPT, UR45, URZ, UPT ;  /* 0x000000ff2d00728c */ /* 0x000fe2000bf05270 */
[----:B------:R-:W2:Y:S08]  /*1820*/  S2UR UR45, SR_CgaCtaId ;  /* 0x00000000002d79c3 */ /* 0x000eb00000008800 */
[----:B------:R-:W-:Y:S05]  /*1830*/  BRA.U UP0, `(.L_x_23) ;  /* 0x0000000100347547 */ /* 0x000fea000b800000 */
[----:B------:R-:W3:Y:S01]  /*1840*/  S2R R0, SR_CgaCtaId ;  /* 0x0000000000007919 */ /* 0x000ee20000008800 */
[----:B------:R-:W-:-:S04]  /*1850*/  MOV R2, 0x400 ;  /* 0x0000040000027802 */ /* 0x000fc80000000f00 */
[----:B---3--:R-:W-:Y:S02]  /*1860*/  LEA R0, R0, R2, 0x18 ;  /* 0x0000000200007211 */ /* 0x008fe400078ec0ff */
[----:B------:R-:W-:-:S03]  /*1870*/  SHF.L.U32 R2, R8, 0x1f, RZ ;  /* 0x0000001f08027819 */ /* 0x000fc600000006ff */
[----:B------:R-:W-:-:S04]  /*1880*/  IMAD R0, R9, 0x8, R0 ;  /* 0x0000000809007824 */ /* 0x000fc800078e0200 */
[----:B------:R-:W3:Y:S02]  /*1890*/  SYNCS.PHASECHK.TRANS64.TRYWAIT P0, [R0+URZ+0x110], R2 ;  /* 0x00011002000075a7 */ /* 0x000ee400080011ff */
[----:B---3--:R-:W-:Y:S05]  /*18a0*/  @!P0 BRA `(.L_x_24) ;  /* 0x0000007c00f88947 */ /* 0x008fea0003800000 */
.L_x_133:
[----:B------:R-:W-:Y:S01]  /*18b0*/  VIADD R9, R9, 0x1 ;  /* 0x0000000109097836 */ /* 0x000fe20000000000 */
[----:B------:R3:W-:Y:S04]  /*18c0*/  SYNCS.ARRIVE.TRANS64.A1T0 RZ, [R0+URZ+0x100], RZ ;  /* 0x000100ff00ff79a7 */ /* 0x0007e800081000ff */
[----:B------:R-:W-:-:S04]  /*18d0*/  ISETP.NE.AND P0, PT, R9, 0x2, PT ;  /* 0x000000020900780c */ /* 0x000fc80003f05270 */
[----:B------:R-:W-:Y:S02]  /*18e0*/  SEL R9, R9, RZ, P0 ;  /* 0x000000ff09097207 */ /* 0x000fe40000000000 */
[----:B---3--:R-:W-:-:S04]  /*18f0*/  SEL R0, RZ, 0x1, P0 ;  /* 0x00000001ff007807 */ /* 0x008fc80000000000 */
[----:B------:R-:W-:-:S07]  /*1900*/  LOP3.LUT R8, R8, R0, RZ, 0x3c, !PT ;  /* 0x0000000008087212 */ /* 0x000fce00078e3cff */
.L_x_23:
[----:B------:R-:W-:Y:S01]  /*1910*/  UMOV UR6, 0x400 ;  /* 0x0000040000067882 */ /* 0x000fe20000000000 */
[----:B------:R-:W-:Y:S01]  /*1920*/  SHF.L.U32 R0, R12, 0x1f, RZ ;  /* 0x0000001f0c007819 */ /* 0x000fe200000006ff */
[----:B--2---:R-:W-:Y:S02]  /*1930*/  ULEA UR6, UR45, UR6, 0x18 ;  /* 0x000000062d067291 */ /* 0x004fe4000f8ec0ff */
[----:B------:R-:W-:Y:S02]  /*1940*/  UISETP.GE.U32.AND UP0, UPT, UR46, 0xff, UPT ;  /* 0x000000ff2e00788c */ /* 0x000fe4000bf06070 */
[----:B------:R-:W-:Y:S02]  /*1950*/  ULEA UR4, UR5, UR6, 0x3 ;  /* 0x0000000605047291 */ /* 0x000fe4000f8e18ff */
[----:B------:R-:W-:Y:S02]  /*1960*/  USHF.L.U32 UR35, UR30, 0x6, URZ ;  /* 0x000000061e237899 */ /* 0x000fe400080006ff */
[----:B------:R-:W-:Y:S01]  /*1970*/  ULEA UR11, UR31, UR44, 0x8 ;  /* 0x0000002c1f0b7291 */ /* 0x000fe2000f8e40ff */
[----:B------:R-:W-:-:S04]  /*1980*/  UMOV UR13, URZ ;  /* 0x000000ff000d7c82 */ /* 0x000fc80008000000 */
[----:B------:R2:W3:Y:S01]  /*1990*/  SYNCS.PHASECHK.TRANS64.TRYWAIT P0, [UR4+0x28], R0 ;  /* 0x00002800ff0075a7 */ /* 0x0004e20008001104 */
[----:B------:R-:W-:Y:S06]  /*19a0*/  BRA.U !UP0, `(.L_x_25) ;  /* 0x0000000108bc7547 */ /* 0x000fec000b800000 */
[----:B------:R-:W-:Y:S01]  /*19b0*/  UMOV UR7, URZ ;  /* 0x000000ff00077c82 */ /* 0x000fe20008000000 */
[----:B------:R-:W-:-:S05]  /*19c0*/  UMOV UR4, UR5 ;  /* 0x0000000500047c82 */ /* 0x000fca0008000000 */
.L_x_31:
[----:B------:R-:W-:Y:S01]  /*19d0*/  ULEA UR33, UR4, UR6, 0x3 ;  /* 0x0000000604217291 */ /* 0x000fe2000f8e18ff */
[----:B---3--:R-:W-:Y:S01]  /*19e0*/  @!P3 MOV R2, 0xa000 ;  /* 0x0000a0000002b802 */ /* 0x008fe20000000f00 */
[----:B-1-34-:R-:W-:Y:S10]  /*19f0*/  @P0 BRA `(.L_x_26) ;  /* 0x00000000000c0947 */ /* 0x01aff40003800000 */
[----:B------:R-:W-:-:S04]  /*1a00*/  SHF.L.U32 R3, R12, 0x1f, RZ ;  /* 0x0000001f0c037819 */ /* 0x000fc800000006ff */
[----:B------:R-:W3:Y:S02]  /*1a10*/  SYNCS.PHASECHK.TRANS64.TRYWAIT P0, [UR33+0x28], R3 ;  /* 0x00002803ff0075a7 */ /* 0x000ee40008001121 */
[----:B---3--:R-:W-:Y:S05]  /*1a20*/  @!P0 BRA `(.L_x_27) ;  /* 0x0000007c00ac8947 */ /* 0x008fea0003800000 */
.L_x_26:
[----:B------:R3:W-:Y:S01]  /*1a30*/  @!P3 SYNCS.ARRIVE.TRANS64 RZ, [UR33], R2 ;  /* 0x00000002ffffb9a7 */ /* 0x0007e20008000021 */
[----:B------:R-:W-:-:S04]  /*1a40*/  ULOP3.LUT UR5, UR25, 0x2, URZ, 0xfc, !UPT ;  /* 0x0000000219057892 */ /* 0x000fc8000f8efcff */
[----:B------:R-:W-:-:S09]  /*1a50*/  UISETP.NE.AND UP0, UPT, UR5, 0x2, UPT ;  /* 0x000000020500788c */ /* 0x000fd2000bf05270 */
[----:B------:R-:W-:Y:S05]  /*1a60*/  BRA.U UP0, `(.L_x_28) ;  /* 0x0000000100047547 */ /* 0x000fea000b800000 */
[----:B-1----:R-:W-:Y:S05]  /*1a70*/  BPT.TRAP 0x1 ;  /* 0x000000040000795c */ /* 0x002fea0000300000 */
.L_x_28:
[----:B------:R-:W-:Y:S04]  /*1a80*/  BSSY.RECONVERGENT B0, `(.L_x_29) ;  /* 0x0000003000007945 */ /* 0x000fe80003800200 */
[----:B------:R-:W-:Y:S05]  /*1a90*/  @P2 BRA `(.L_x_30) ;  /* 0x0000000000042947 */ /* 0x000fea0003800000 */
[----:B-1----:R-:W-:Y:S05]  /*1aa0*/  BPT.TRAP 0x1 ;  /* 0x000000040000795c */ /* 0x002fea0000300000 */
.L_x_30:
[----:B-1----:R-:W-:Y:S05]  /*1ab0*/  BSYNC.RECONVERGENT B0 ;  /* 0x0000000000007941 */ /* 0x002fea0003800200 */
.L_x_29:
[----:B------:R-:W-:Y:S02]  /*1ac0*/  UIADD3 UR5, UPT, UPT, UR4, 0x1, URZ ;  /* 0x0000000104057890 */ /* 0x000fe4000fffe0ff */
[----:B------:R-:W-:Y:S02]  /*1ad0*/  USHF.L.U32 UR34, UR7, 0x7, URZ ;  /* 0x0000000707227899 */ /* 0x000fe400080006ff */
[----:B------:R-:W-:Y:S02]  /*1ae0*/  UISETP.NE.AND UP0, UPT, UR5, 0x5, UPT ;  /* 0x000000050500788c */ /* 0x000fe4000bf05270 */
[----:B------:R-:W-:Y:S02]  /*1af0*/  UIADD3 UR7, UPT, UPT, UR7, 0x1, URZ ;  /* 0x0000000107077890 */ /* 0x000fe4000fffe0ff */
[----:B------:R-:W-:Y:S02]  /*1b00*/  USEL UR9, URZ, 0x1, UP0 ;  /* 0x00000001ff097887 */ /* 0x000fe40008000000 */
[----:B------:R-:W-:-:S02]  /*1b10*/  USEL UR5, UR5, URZ, UP0 ;  /* 0x000000ff05057287 */ /* 0x000fc40008000000 */
[----:B------:R-:W-:Y:S02]  /*1b20*/  UIADD3 UR14, UP0, UPT, UR28, 0x180, URZ ;  /* 0x000001801c0e7890 */ /* 0x000fe4000ff1e0ff */
[----:B------:R-:W-:Y:S01]  /*1b30*/  ULEA UR8, UR5, UR6, 0x3 ;  /* 0x0000000605087291 */ /* 0x000fe2000f8e18ff */
[----:B------:R-:W-:Y:S01]  /*1b40*/  LOP3.LUT R12, R12, UR9, RZ, 0x3c, !PT ;  /* 0x000000090c0c7c12 */ /* 0x000fe2000f8e3cff */
[----:B------:R-:W-:Y:S02]  /*1b50*/  ULEA UR32, UR4, UR6, 0xd ;  /* 0x0000000604207291 */ /* 0x000fe4000f8e68ff */
[----:B------:R-:W-:Y:S01]  /*1b60*/  UIADD3 UR16, UP1, UPT, UR28, 0x80, URZ ;  /* 0x000000801c107890 */ /* 0x000fe2000ff3e0ff */
[----:B--2---:R-:W-:Y:S01]  /*1b70*/  SHF.L.U32 R0, R12, 0x1f, RZ ;  /* 0x0000001f0c007819 */ /* 0x004fe200000006ff */
[----:B------:R-:W-:Y:S02]  /*1b80*/  UIADD3.X UR15, UPT, UPT, URZ, UR29, URZ, UP0, !UPT ;  /* 0x0000001dff0f7290 */ /* 0x000fe400087fe4ff */
[----:B------:R-:W-:Y:S01]  /*1b90*/  UISETP.NE.AND UP0, UPT, UR7, UR21, UPT ;  /* 0x000000150700728c */ /* 0x000fe2000bf05270 */
[----:B------:R4:W1:Y:S01]  /*1ba0*/  SYNCS.PHASECHK.TRANS64.TRYWAIT P0, [UR8+0x28], R0 ;  /* 0x00002800ff0075a7 */ /* 0x0008620008001108 */
[----:B------:R-:W-:-:S02]  /*1bb0*/  ULEA UR8, UR4, UR24, 0xf ;  /* 0x0000001804087291 */ /* 0x000fc4000f8e78ff */
[----:B------:R-:W-:Y:S02]  /*1bc0*/  UIADD3.X UR17, UPT, UPT, URZ, UR29, URZ, UP1, !UPT ;  /* 0x0000001dff117290 */ /* 0x000fe40008ffe4ff */
[----:B------:R-:W-:Y:S02]  /*1bd0*/  UIADD3 UR32, UPT, UPT, UR32, 0x6400, URZ ;  /* 0x0000640020207890 */ /* 0x000fe4000fffe0ff */
[----:B------:R-:W-:Y:S01]  /*1be0*/  UIADD3 UR8, UPT, UPT, UR6, 0x10400, UR8 ;  /* 0x0001040006087890 */ /* 0x000fe2000fffe008 */
[----:B------:R-:W-:Y:S01]  /*1bf0*/  UMOV UR18, 0x0 ;  /* 0x0000000000127882 */ /* 0x000fe20000000000 */
[----:B------:R-:W-:Y:S01]  /*1c00*/  UMOV UR19, 0x10000000 ;  /* 0x1000000000137882 */ /* 0x000fe20000000000 */
[----:B------:R-:W-:Y:S01]  /*1c10*/  UMOV UR4, 0x30000 ;  /* 0x0003000000047882 */ /* 0x000fe20000000000 */
[----:B------:R-:W-:Y:S01]  /*1c20*/  UMOV UR12, UR36 ;  /* 0x00000024000c7c82 */ /* 0x000fe20008000000 */
[----:B------:R-:W-:Y:S01]  /*1c30*/  UMOV UR9, UR33 ;  /* 0x0000002100097c82 */ /* 0x000fe20008000000 */
[----:B------:R-:W-:Y:S01]  /*1c40*/  UMOV UR10, UR34 ;  /* 0x00000022000a7c82 */ /* 0x000fe20008000000 */
[----:B------:R-:W-:Y:S01]  /*1c50*/  UTMALDG.3D [UR32], [UR16], desc[UR18] ;  /* 0x00001220100075b4 */ /* 0x000fe20008011000 */
[----:B------:R-:W-:Y:S01]  /*1c60*/  UMOV UR13, UR21 ;  /* 0x00000015000d7c82 */ /* 0x000fe20008000000 */
[----:B------:R2:W-:Y:S02]  /*1c70*/  UTMALDG.3D.MULTICAST [UR8], [UR14], UR4, desc[UR18] ;  /* 0x000012080e0073b4 */ /* 0x0005e40008011804 */
[----:B--2---:R-:W-:Y:S01]  /*1c80*/  UMOV UR4, UR5 ;  /* 0x0000000500047c82 */ /* 0x004fe20008000000 */
[----:B------:R-:W-:Y:S05]  /*1c90*/  BRA.U UP0, `(.L_x_31) ;  /* 0xfffffffd004c7547 */ /* 0x000fea000b83ffff */
.L_x_25:
[----:B------:R-:W-:Y:S01]  /*1ca0*/  ULEA UR4, UR5, UR6, 0x3 ;  /* 0x0000000605047291 */ /* 0x000fe2000f8e18ff */
[----:B--2-4-:R-:W-:Y:S01]  /*1cb0*/  SHF.L.U32 R0, R12, 0x1f, RZ ;  /* 0x0000001f0c007819 */ /* 0x014fe200000006ff */
[----:B------:R-:W-:Y:S01]  /*1cc0*/  @!P1 SYNCS.ARRIVE.TRANS64.A1T0 RZ, [UR6+0x98], RZ ;  /* 0x000098ffffff99a7 */ /* 0x000fe20008100006 */
[----:B------:R-:W-:-:S06]  /*1cd0*/  UISETP.GT.AND UP0, UPT, UR41, UR40, UPT ;  /* 0x000000282900728c */ /* 0x000fcc000bf04270 */
[----:B-1-3--:R1:W2:Y:S03]  /*1ce0*/  SYNCS.PHASECHK.TRANS64.TRYWAIT P0, [UR4+0x28], R0 ;  /* 0x00002800ff0075a7 */ /* 0x00a2a60008001104 */
[----:B------:R-:W-:Y:S05]  /*1cf0*/  BRA.U !UP0, `(.L_x_32) ;  /* 0x0000000108c07547 */ /* 0x000fea000b800000 */
[----:B------:R-:W-:Y:S01]  /*1d00*/  UIADD3 UR26, UPT, UPT, UR43, UR13, URZ ;  /* 0x0000000d2b1a7290 */ /* 0x000fe2000fffe0ff */
[----:B------:R-:W-:-:S11]  /*1d10*/  UMOV UR4, UR5 ;  /* 0x0000000500047c82 */ /* 0x000fd60008000000 */
.L_x_38:
[----:B------:R-:W-:Y:S01]  /*1d20*/  ULEA UR17, UR4, UR6, 0x3 ;  /* 0x0000000604117291 */ /* 0x000fe2000f8e18ff */
[----:B--2---:R-:W-:Y:S01]  /*1d30*/  @!P3 MOV R2, 0xa000 ;  /* 0x0000a0000002b802 */ /* 0x004fe20000000f00 */
[----:B--234-:R-:W-:Y:S10]  /*1d40*/  @P0 BRA `(.L_x_33) ;  /* 0x00000000000c0947 */ /* 0x01cff40003800000 */
[----:B------:R-:W-:-:S04]  /*1d50*/  SHF.L.U32 R3, R12, 0x1f, RZ ;  /* 0x0000001f0c037819 */ /* 0x000fc800000006ff */
[----:B------:R-:W2:Y:S02]  /*1d60*/  SYNCS.PHASECHK.TRANS64.TRYWAIT P0, [UR17+0x28], R3 ;  /* 0x00002803ff0075a7 */ /* 0x000ea40008001111 */
[----:B--2---:R-:W-:Y:S05]  /*1d70*/  @!P0 BRA `(.L_x_34) ;  /* 0x0000007800f08947 */ /* 0x004fea0003800000 */
.L_x_33:
[----:B------:R2:W-:Y:S01]  /*1d80*/  @!P3 SYNCS.ARRIVE.TRANS64 RZ, [UR17], R2 ;  /* 0x00000002ffffb9a7 */ /* 0x0005e20008000011 */
[----:B------:R-:W-:-:S04]  /*1d90*/  ULOP3.LUT UR5, UR25, 0x2, URZ, 0xfc, !UPT ;  /* 0x0000000219057892 */ /* 0x000fc8000f8efcff */
[----:B------:R-:W-:-:S09]  /*1da0*/  UISETP.NE.AND UP0, UPT, UR5, 0x2, UPT ;  /* 0x000000020500788c */ /* 0x000fd2000bf05270 */
[----:B------:R-:W-:Y:S05]  /*1db0*/  BRA.U UP0, `(.L_x_35) ;  /* 0x0000000100047547 */ /* 0x000fea000b800000 */
[----:B------:R-:W-:Y:S05]  /*1dc0*/  BPT.TRAP 0x1 ;  /* 0x000000040000795c */ /* 0x000fea0000300000 */
.L_x_35:
[----:B------:R-:W-:Y:S04]  /*1dd0*/  BSSY.RECONVERGENT B0, `(.L_x_36) ;  /* 0x0000003000007945 */ /* 0x000fe80003800200 */
[----:B------:R-:W-:Y:S05]  /*1de0*/  @P2 BRA `(.L_x_37) ;  /* 0x0000000000042947 */ /* 0x000fea0003800000 */
[----:B------:R-:W-:Y:S05]  /*1df0*/  BPT.TRAP 0x1 ;  /* 0x000000040000795c */ /* 0x000fea0000300000 */
.L_x_37:
[----:B------:R-:W-:Y:S05]  /*1e00*/  BSYNC.RECONVERGENT B0 ;  /* 0x0000000000007941 */ /* 0x000fea0003800200 */
.L_x_36:
[----:B------:R-:W-:Y:S02]  /*1e10*/  UIADD3 UR5, UPT, UPT, UR4, 0x1, URZ ;  /* 0x0000000104057890 */ /* 0x000fe4000fffe0ff */
[----:B------:R-:W-:Y:S02]  /*1e20*/  USHF.L.U32 UR18, UR13, 0x7, URZ ;  /* 0x000000070d127899 */ /* 0x000fe400080006ff */
[----:B------:R-:W-:Y:S02]  /*1e30*/  UISETP.NE.AND UP0, UPT, UR5, 0x5, UPT ;  /* 0x000000050500788c */ /* 0x000fe4000bf05270 */
[----:B------:R-:W-:Y:S02]  /*1e40*/  UIADD3 UR13, UPT, UPT, UR13, 0x1, URZ ;  /* 0x000000010d0d7890 */ /* 0x000fe4000fffe0ff */
[----:B------:R-:W-:Y:S02]  /*1e50*/  USEL UR8, URZ, 0x1, UP0 ;  /* 0x00000001ff087887 */ /* 0x000fe40008000000 */
[----:B------:R-:W-:-:S02]  /*1e60*/  USEL UR5, UR5, URZ, UP0 ;  /* 0x000000ff05057287 */ /* 0x000fc40008000000 */
[----:B------:R-:W-:Y:S02]  /*1e70*/  UIADD3 UR14, UP0, UPT, UR28, 0x180, URZ ;  /* 0x000001801c0e7890 */ /* 0x000fe4000ff1e0ff */
[----:B------:R-:W-:Y:S01]  /*1e80*/  LOP3.LUT R12, R12, UR8, RZ, 0x3c, !PT ;  /* 0x000000080c0c7c12 */ /* 0x000fe2000f8e3cff */
[----:B------:R-:W-:Y:S02]  /*1e90*/  ULEA UR16, UR4, UR6, 0xd ;  /* 0x0000000604107291 */ /* 0x000fe4000f8e68ff */
[----:B------:R-:W-:Y:S01]  /*1ea0*/  UIADD3 UR22, UP1, UPT, UR28, 0x80, URZ ;  /* 0x000000801c167890 */ /* 0x000fe2000ff3e0ff */
[----:B-1----:R-:W-:Y:S01]  /*1eb0*/  SHF.L.U32 R0, R12, 0x1f, RZ ;  /* 0x0000001f0c007819 */ /* 0x002fe200000006ff */
[----:B------:R-:W-:Y:S02]  /*1ec0*/  UIADD3.X UR15, UPT, UPT, URZ, UR29, URZ, UP0, !UPT ;  /* 0x0000001dff0f7290 */ /* 0x000fe400087fe4ff */
[----:B------:R-:W-:Y:S02]  /*1ed0*/  ULEA UR8, UR4, UR24, 0xf ;  /* 0x0000001804087291 */ /* 0x000fe4000f8e78ff */
[----:B------:R-:W-:-:S02]  /*1ee0*/  UISETP.NE.AND UP0, UPT, UR13, UR26, UPT ;  /* 0x0000001a0d00728c */ /* 0x000fc4000bf05270 */
[----:B------:R-:W-:Y:S02]  /*1ef0*/  ULEA UR7, UR5, UR6, 0x3 ;  /* 0x0000000605077291 */ /* 0x000fe4000f8e18ff */
[----:B------:R-:W-:Y:S02]  /*1f00*/  UIADD3 UR16, UPT, UPT, UR16, 0x6400, URZ ;  /* 0x0000640010107890 */ /* 0x000fe4000fffe0ff */
[----:B------:R-:W-:Y:S02]  /*1f10*/  UIADD3.X UR23, UPT, UPT, URZ, UR29, URZ, UP1, !UPT ;  /* 0x0000001dff177290 */ /* 0x000fe40008ffe4ff */
[----:B------:R-:W-:Y:S01]  /*1f20*/  UIADD3 UR8, UPT, UPT, UR6, 0x10400, UR8 ;  /* 0x0001040006087890 */ /* 0x000fe2000fffe008 */
[----:B------:R-:W-:Y:S01]  /*1f30*/  UMOV UR30, 0x0 ;  /* 0x00000000001e7882 */ /* 0x000fe20000000000 */
[----:B------:R-:W-:Y:S01]  /*1f40*/  UMOV UR31, 0x10000000 ;  /* 0x10000000001f7882 */ /* 0x000fe20000000000 */
[----:B------:R-:W-:Y:S01]  /*1f50*/  UMOV UR19, UR35 ;  /* 0x0000002300137c82 */ /* 0x000fe20008000000 */
[----:B------:R-:W-:Y:S01]  /*1f60*/  UMOV UR20, UR36 ;  /* 0x0000002400147c82 */ /* 0x000fe20008000000 */
[----:B------:R3:W4:Y:S01]  /*1f70*/  SYNCS.PHASECHK.TRANS64.TRYWAIT P0, [UR7+0x28], R0 ;  /* 0x00002800ff0075a7 */ /* 0x0007220008001107 */
[----:B------:R-:W-:Y:S01]  /*1f80*/  UMOV UR4, 0x30000 ;  /* 0x0003000000047882 */ /* 0x000fe20000000000 */
[----:B------:R-:W-:Y:S01]  /*1f90*/  UMOV UR12, UR36 ;  /* 0x00000024000c7c82 */ /* 0x000fe20008000000 */
[----:B------:R-:W-:Y:S01]  /*1fa0*/  UMOV UR9, UR17 ;  /* 0x0000001100097c82 */ /* 0x000fe20008000000 */
[----:B------:R-:W-:Y:S01]  /*1fb0*/  UMOV UR10, UR18 ;  /* 0x00000012000a7c82 */ /* 0x000fe20008000000 */
[----:B------:R-:W-:Y:S01]  /*1fc0*/  UTMALDG.3D [UR16], [UR22], desc[UR30] ;  /* 0x00001e10160075b4 */ /* 0x000fe20008011000 */
[----:B------:R1:W-:Y:S02]  /*1fd0*/  UTMALDG.3D.MULTICAST [UR8], [UR14], UR4, desc[UR30] ;  /* 0x00001e080e0073b4 */ /* 0x0003e40008011804 */
[----:B-1----:R-:W-:Y:S01]  /*1fe0*/  UMOV UR4, UR5 ;  /* 0x0000000500047c82 */ /* 0x002fe20008000000 */
[----:B------:R-:W-:Y:S05]  /*1ff0*/  BRA.U UP0, `(.L_x_38) ;  /* 0xfffffffd00487547 */ /* 0x000fea000b83ffff */
.L_x_32:
[C---:B------:R-:W-:Y:S01]  /*2000*/  LEA R3, R11.reuse, UR6, 0x3 ;  /* 0x000000060b037c11 */ /* 0x040fe2000f8e18ff */
[----:B------:R-:W-:Y:S01]  /*2010*/  NOP ;  /* 0x0000000000007918 */ /* 0x000fe20000000000 */
[----:B-1-3--:R-:W-:Y:S02]  /*2020*/  SHF.L.U32 R0, R10, 0x1f, RZ ;  /* 0x0000001f0a007819 */ /* 0x00afe400000006ff */
[----:B------:R-:W-:Y:S02]  /*2030*/  LEA R4, R11, UR6, 0x4 ;  /* 0x000000060b047c11 */ /* 0x000fe4000f8e20ff */
[----:B--2-4-:R-:W1:Y:S02]  /*2040*/  SYNCS.PHASECHK.TRANS64.TRYWAIT P0, [R3+URZ+0xa0], R0 ;  /* 0x0000a000030075a7 */ /* 0x014e6400080011ff */
[----:B-1----:R-:W-:Y:S05]  /*2050*/  @!P0 BRA `(.L_x_39) ;  /* 0x0000007800508947 */ /* 0x002fea0003800000 */
.L_x_136:
[----:B------:R-:W2:Y:S01]  /*2060*/  LDS.128 R4, [R4+0x130] ;  /* 0x0001300004047984 */ /* 0x000ea20000000c00 */
[----:B------:R-:W-:Y:S01]  /*2070*/  UISETP.GE.AND UP0, UPT, UR42, 0x1, UPT ;  /* 0x000000012a00788c */ /* 0x000fe2000bf06270 */
[----:B------:R-:W-:Y:S01]  /*2080*/  @!PT LDS RZ, [RZ] ;  /* 0x00000000fffff984 */ /* 0x000fe20000000800 */
[----:B------:R-:W-:Y:S01]  /*2090*/  @!PT LDS RZ, [RZ] ;  /* 0x00000000fffff984 */ /* 0x000fe20000000800 */
[----:B------:R-:W-:Y:S01]  /*20a0*/  @!PT LDS RZ, [RZ] ;  /* 0x00000000fffff984 */ /* 0x000fe20000000800 */
[----:B------:R-:W-:Y:S01]  /*20b0*/  @!PT LDS RZ, [RZ] ;  /* 0x00000000fffff984 */ /* 0x000fe20000000800 */
[----:B------:R3:W-:Y:S06]  /*20c0*/  MEMBAR.ALL.CTA ;  /* 0x0000000000007992 */ /* 0x0007ec0000008000 */
[----:B---3--:R-:W3:Y:S01]  /*20d0*/  FENCE.VIEW.ASYNC.S ;  /* 0x00000000000073c6 */ /* 0x008ee20000000000 */
[----:B--2---:R-:W-:-:S13]  /*20e0*/  LOP3.LUT P0, RZ, R6, 0x1, RZ, 0xc0, !PT ;  /* 0x0000000106ff7812 */ /* 0x004fda000780c0ff */
[----:B---3--:R-:W-:Y:S01]  /*20f0*/  VOTEU.ANY UP1, P0 ;  /* 0x0000000000ff7886 */ /* 0x008fe20000020100 */
[----:B------:R-:W-:-:S13]  /*2100*/  PLOP3.LUT P0, PT, PT, PT, UP1, 0x80, 0x8 ;  /* 0x000000000008781c */ /* 0x000fda0003f0f018 */
[----:B-1----:R-:W-:Y:S02]  /*2110*/  @P0 LOP3.LUT R0, R5, 0xffff, RZ, 0xc0, !PT ;  /* 0x0000ffff05000812 */ /* 0x002fe400078ec0ff */
[----:B------:R-:W-:Y:S02]  /*2120*/  @P0 MOV R2, R4 ;  /* 0x0000000400020202 */ /* 0x000fe40000000f00 */
[----:B------:R-:W-:Y:S01]  /*2130*/  @P0 R2UR UR7, R0 ;  /* 0x00000000000702ca */ /* 0x000fe200000e0000 */
[----:B------:R-:W-:Y:S01]  /*2140*/  VIADD R0, R3, 0xb0 ;  /* 0x000000b003007836 */ /* 0x000fe20000000000 */
[----:B------:R-:W-:Y:S02]  /*2150*/  @P0 SHF.R.U32.HI R4, RZ, 0x10, R5 ;  /* 0x00000010ff040819 */ /* 0x000fe40000011605 */
[----:B------:R-:W-:Y:S02]  /*2160*/  @P0 R2UR UR8, R2 ;  /* 0x00000000020802ca */ /* 0x000fe400000e0000 */
[----:B------:R-:W-:-:S02]  /*2170*/  PRMT R0, RZ, 0x654, R0 ;  /* 0x00000654ff007816 */ /* 0x000fc40000000000 */
[----:B------:R-:W-:Y:S02]  /*2180*/  @P0 R2UR UR4, R4 ;  /* 0x00000000040402ca */ /* 0x000fe400000e0000 */
[----:B------:R1:W-:Y:S03]  /*2190*/  SYNCS.ARRIVE.TRANS64.RED.A1T0 RZ, [R0+URZ], RZ ;  /* 0x000000ff00ff79a7 */ /* 0x0003e600081004ff */
[----:B------:R-:W-:-:S04]  /*21a0*/  @UP1 UMOV UR27, UR7 ;  /* 0x00000007001b1c82 */ /* 0x000fc80008000000 */
[----:B------:R-:W-:-:S04]  /*21b0*/  @UP1 UMOV UR37, UR8 ;  /* 0x0000000800251c82 */ /* 0x000fc80008000000 */
[----:B------:R-:W-:Y:S01]  /*21c0*/  @UP1 UMOV UR36, UR4 ;  /* 0x0000000400241c82 */ /* 0x000fe20008000000 */
[----:B------:R-:W-:Y:S05]  /*21d0*/  BRA.U !UP0, `(.L_x_40) ;  /* 0x0000000108d47547 */ /* 0x000fea000b800000 */
[----:B------:R-:W2:Y:S01]  /*21e0*/  LDCU.128 UR12, c[0x0][0xb10] ;  /* 0x00016200ff0c77ac */ /* 0x000ea20008000c00 */
[----:B------:R-:W3:Y:S01]  /*21f0*/  LDCU UR26, c[0x0][0xb20] ;  /* 0x00016400ff1a77ac */ /* 0x000ee20008000800 */
[----:B------:R-:W4:Y:S01]  /*2200*/  LDCU UR20, c[0x0][0xb0c] ;  /* 0x00016180ff1477ac */ /* 0x000f220008000800 */
[----:B------:R-:W1:Y:S01]  /*2210*/  LDCU.64 UR10, c[0x0][0xb28] ;  /* 0x00016500ff0a77ac */ /* 0x000e620008000a00 */
[----:B------:R-:W-:Y:S02]  /*2220*/  UISETP.NE.AND UP3, UPT, UR42, 0x1, UPT ;  /* 0x000000012a00788c */ /* 0x000fe4000bf65270 */
[----:B--2---:R-:W-:Y:S02]  /*2230*/  UIMAD.WIDE.U32 UR16, UR38, UR15, URZ ;  /* 0x0000000f261072a5 */ /* 0x004fe4000f8e00ff */
[----:B------:R-:W-:Y:S02]  /*2240*/  UIMAD.WIDE.U32 UR8, UR39, UR12, URZ ;  /* 0x0000000c270872a5 */ /* 0x000fe4000f8e00ff */
[----:B------:R-:W-:-:S02]  /*2250*/  UISETP.NE.AND UP0, UPT, UR14, 0x1, UPT ;  /* 0x000000010e00788c */ /* 0x000fc4000bf05270 */
[----:B------:R-:W-:Y:S01]  /*2260*/  UIMAD.WIDE.U32 UR22, UR27, UR15, URZ ;  /* 0x0000000f1b1672a5 */ /* 0x000fe2000f8e00ff */
[----:B------:R-:W-:Y:S02]  /*2270*/  UMOV UR16, UR17 ;  /* 0x0000001100107c82 */ /* 0x000fe40008000000 */
[----:B------:R-:W-:Y:S01]  /*2280*/  UMOV UR8, UR9 ;  /* 0x0000000900087c82 */ /* 0x000fe20008000000 */
[----:B---3--:R-:W-:Y:S02]  /*2290*/  USHF.R.U32.HI UR16, URZ, UR26, UR16 ;  /* 0x0000001aff107299 */ /* 0x008fe40008011610 */
[----:B----4-:R-:W-:Y:S02]  /*22a0*/  UISETP.NE.AND UP2, UPT, UR20, 0x1, UPT ;  /* 0x000000011400788c */ /* 0x010fe4000bf45270 */
[----:B------:R-:W-:Y:S02]  /*22b0*/  USHF.R.U32.HI UR8, URZ, UR13, UR8 ;  /* 0x0000000dff087299 */ /* 0x000fe40008011608 */
[----:B------:R-:W-:-:S02]  /*22c0*/  USEL UR7, UR38, UR16, !UP0 ;  /* 0x0000001026077287 */ /* 0x000fc4000c000000 */
[----:B------:R-:W-:Y:S02]  /*22d0*/  USEL UR8, UR39, UR8, !UP2 ;  /* 0x0000000827087287 */ /* 0x000fe4000d000000 */
[----:B-1----:R-:W-:Y:S01]  /*22e0*/  UIMAD.WIDE.U32 UR16, UR7, UR10, URZ ;  /* 0x0000000a071072a5 */ /* 0x002fe2000f8e00ff */
[----:B------:R-:W-:Y:S01]  /*22f0*/  UMOV UR4, UR23 ;  /* 0x0000001700047c82 */ /* 0x000fe20008000000 */
[----:B------:R-:W-:Y:S02]  /*2300*/  UIMAD.WIDE.U32 UR18, UR37, UR12, URZ ;  /* 0x0000000c251272a5 */ /* 0x000fe4000f8e00ff */
[----:B------:R-:W-:-:S03]  /*2310*/  UIMAD.WIDE.U32 UR22, UR8, UR10, URZ ;  /* 0x0000000a081672a5 */ /* 0x000fc6000f8e00ff */
[----:B------:R-:W-:Y:S01]  /*2320*/  UMOV UR16, UR17 ;  /* 0x0000001100107c82 */ /* 0x000fe20008000000 */
[----:B------:R-:W-:Y:S02]  /*2330*/  USHF.R.U32.HI UR4, URZ, UR26, UR4 ;  /* 0x0000001aff047299 */ /* 0x000fe40008011604 */
[----:B------:R-:W-:Y:S01]  /*2340*/  @UP3 USHF.R.U32.HI UR7, URZ, UR11, UR16 ;  /* 0x0000000bff073299 */ /* 0x000fe20008011610 */
[----:B------:R-:W-:Y:S01]  /*2350*/  UMOV UR18, UR19 ;  /* 0x0000001300127c82 */ /* 0x000fe20008000000 */
[----:B------:R-:W-:Y:S01]  /*2360*/  UMOV UR22, UR23 ;  /* 0x0000001700167c82 */ /* 0x000fe20008000000 */
[----:B------:R-:W-:Y:S02]  /*2370*/  USHF.R.U32.HI UR13, URZ, UR13, UR18 ;  /* 0x0000000dff0d7299 */ /* 0x000fe40008011612 */
[----:B------:R-:W-:Y:S02]  /*2380*/  USEL UR4, UR27, UR4, !UP0 ;  /* 0x000000041b047287 */ /* 0x000fe4000c000000 */
[----:B------:R-:W-:-:S02]  /*2390*/  @UP3 USHF.R.U32.HI UR8, URZ, UR11, UR22 ;  /* 0x0000000bff083299 */ /* 0x000fc40008011616 */
[----:B------:R-:W-:Y:S02]  /*23a0*/  UIMAD UR9, UR42, UR7, URZ ;  /* 0x000000072a0972a4 */ /* 0x000fe4000f8e02ff */
[----:B------:R-:W-:Y:S02]  /*23b0*/  USEL UR7, UR37, UR13, !UP2 ;  /* 0x0000000d25077287 */ /* 0x000fe4000d000000 */
[----:B------:R-:W-:Y:S02]  /*23c0*/  UIMAD UR12, UR42, UR8, URZ ;  /* 0x000000082a0c72a4 */ /* 0x000fe4000f8e02ff */
[----:B------:R-:W-:Y:S02]  /*23d0*/  UISETP.GE.AND UP0, UPT, UR4, UR9, UPT ;  /* 0x000000090400728c */ /* 0x000fe4000bf06270 */
[----:B------:R-:W-:Y:S02]  /*23e0*/  UIMAD.WIDE.U32 UR16, UR4, UR10, URZ ;  /* 0x0000000a041072a5 */ /* 0x000fe4000f8e00ff */
[----:B------:R-:W-:-:S02]  /*23f0*/  UISETP.GE.OR UP0, UPT, UR7, UR12, UP0 ;  /* 0x0000000c0700728c */ /* 0x000fc40008706670 */
[----:B------:R-:W-:Y:S02]  /*2400*/  UIMAD.WIDE.U32 UR12, UR7, UR10, URZ ;  /* 0x0000000a070c72a5 */ /* 0x000fe4000f8e00ff */
[----:B------:R-:W-:Y:S01]  /*2410*/  UIADD3 UR15, UPT, UPT, -UR4, URZ, URZ ;  /* 0x000000ff040f7290 */ /* 0x000fe2000fffe1ff */
[----:B------:R-:W-:Y:S01]  /*2420*/  UMOV UR10, UR17 ;  /* 0x00000011000a7c82 */ /* 0x000fe20008000000 */
[----:B------:R-:W-:Y:S02]  /*2430*/  UIADD3 UR12, UPT, UPT, -UR7, URZ, URZ ;  /* 0x000000ff070c7290 */ /* 0x000fe4000fffe1ff */
[----:B------:R-:W-:-:S03]  /*2440*/  USHF.R.U32.HI UR10, URZ, UR11, UR10 ;  /* 0x0000000bff0a7299 */ /* 0x000fc6000801160a */
[----:B------:R-:W-:Y:S01]  /*2450*/  @!UP0 UMOV UR9, UR13 ;  /* 0x0000000d00098c82 */ /* 0x000fe20008000000 */
[----:B------:R-:W-:Y:S02]  /*2460*/  UIMAD UR15, UR14, UR15, UR27 ;  /* 0x0000000f0e0f72a4 */ /* 0x000fe4000f8e021b */
[----:B------:R-:W-:Y:S02]  /*2470*/  USEL UR10, UR4, UR10, !UP3 ;  /* 0x0000000a040a7287 */ /* 0x000fe4000d800000 */
[----:B------:R-:W-:Y:S02]  /*2480*/  @!UP0 USHF.R.U32.HI UR9, URZ, UR11, UR9 ;  /* 0x0000000bff098299 */ /* 0x000fe40008011609 */
[----:B------:R-:W-:Y:S02]  /*2490*/  UIADD3 UR11, UPT, UPT, -UR10, URZ, URZ ;  /* 0x000000ff0a0b7290 */ /* 0x000fe4000fffe1ff */
[----:B------:R-:W-:Y:S02]  /*24a0*/  @!UP0 USEL UR9, UR7, UR9, !UP3 ;  /* 0x0000000907098287 */ /* 0x000fe4000d800000 */
[----:B------:R-:W-:-:S02]  /*24b0*/  UIMAD UR11, UR42, UR11, UR4 ;  /* 0x0000000b2a0b72a4 */ /* 0x000fc4000f8e0204 */
[----:B------:R-:W-:Y:S02]  /*24c0*/  @!UP0 UIADD3 UR10, UPT, UPT, UR10, -UR9, URZ ;  /* 0x800000090a0a8290 */ /* 0x000fe4000fffe0ff */
[----:B------:R-:W-:Y:S02]  /*24d0*/  @!UP0 UIMAD UR9, UR11, UR8, UR9 ;  /* 0x000000080b0982a4 */ /* 0x000fe4000f8e0209 */
[----:B------:R-:W-:Y:S02]  /*24e0*/  @!UP0 UIMAD UR4, UR42, UR10, UR7 ;  /* 0x0000000a2a0482a4 */ /* 0x000fe4000f8e0207 */
[----:B------:R-:W-:Y:S02]  /*24f0*/  UIMAD UR8, UR20, UR12, UR37 ;  /* 0x0000000c140872a4 */ /* 0x000fe4000f8e0225 */
[----:B------:R-:W-:Y:S01]  /*2500*/  UIMAD UR27, UR4, UR14, UR15 ;  /* 0x0000000e041b72a4 */ /* 0x000fe2000f8e020f */
[----:B------:R-:W-:Y:S02]  /*2510*/  @!UP0 UMOV UR7, UR9 ;  /* 0x0000000900078c82 */ /* 0x000fe40008000000 */
[----:B------:R-:W-:-:S12]  /*2520*/  UIMAD UR37, UR7, UR20, UR8 ;  /* 0x00000014072572a4 */ /* 0x000fd8000f8e0208 */
.L_x_40:
[----:B------:R-:W2:Y:S02]  /*2530*/  LDCU UR4, c[0x0][0xb30] ;  /* 0x00016600ff0477ac */ /* 0x000ea40008000800 */
[----:B--2---:R-:W-:-:S09]  /*2540*/  UISETP.NE.AND UP0, UPT, UR4, 0x1, UPT ;  /* 0x000000010400788c */ /* 0x004fd2000bf05270 */
[----:B------:R-:W-:Y:S05]  /*2550*/  BRA.U UP0, `(.L_x_41) ;  /* 0x0000000100447547 */ /* 0x000fea000b800000 */
[----:B------:R-:W2:Y:S01]  /*2560*/  LDCU.128 UR12, c[0x0][0xb10] ;  /* 0x00016200ff0c77ac */ /* 0x000ea20008000c00 */
[----:B------:R-:W3:Y:S01]  /*2570*/  LDCU UR16, c[0x0][0xb0c] ;  /* 0x00016180ff1077ac */ /* 0x000ee20008000800 */
[----:B------:R-:W4:Y:S01]  /*2580*/  LDCU UR17, c[0x0][0xb20] ;  /* 0x00016400ff1177ac */ /* 0x000f220008000800 */
[----:B--2---:R-:W-:Y:S02]  /*2590*/  UIMAD.WIDE.U32 UR10, UR37, UR12, URZ ;  /* 0x0000000c250a72a5 */ /* 0x004fe4000f8e00ff */
[----:B------:R-:W-:Y:S02]  /*25a0*/  UIMAD.WIDE.U32 UR8, UR27, UR15, URZ ;  /* 0x0000000f1b0872a5 */ /* 0x000fe4000f8e00ff */
[----:B---3--:R-:W-:Y:S02]  /*25b0*/  UISETP.NE.AND UP2, UPT, UR16, 0x1, UPT ;  /* 0x000000011000788c */ /* 0x008fe4000bf45270 */
[----:B------:R-:W-:Y:S01]  /*25c0*/  UISETP.NE.AND UP0, UPT, UR14, 0x1, UPT ;  /* 0x000000010e00788c */ /* 0x000fe2000bf05270 */
[----:B------:R-:W-:-:S02]  /*25d0*/  UMOV UR7, UR11 ;  /* 0x0000000b00077c82 */ /* 0x000fc40008000000 */
[----:B------:R-:W-:Y:S01]  /*25e0*/  UMOV UR4, UR9 ;  /* 0x0000000900047c82 */ /* 0x000fe20008000000 */
[----:B------:R-:W-:Y:S02]  /*25f0*/  USHF.R.U32.HI UR7, URZ, UR13, UR7 ;  /* 0x0000000dff077299 */ /* 0x000fe40008011607 */
[----:B----4-:R-:W-:Y:S02]  /*2600*/  USHF.R.U32.HI UR4, URZ, UR17, UR4 ;  /* 0x00000011ff047299 */ /* 0x010fe40008011604 */
[----:B------:R-:W-:Y:S02]  /*2610*/  USEL UR7, UR37, UR7, !UP2 ;  /* 0x0000000725077287 */ /* 0x000fe4000d000000 */
[----:B------:R-:W-:-:S04]  /*2620*/  USEL UR4, UR27, UR4, !UP0 ;  /* 0x000000041b047287 */ /* 0x000fc8000c000000 */
[----:B------:R-:W-:Y:S02]  /*2630*/  UIADD3 UR8, UPT, UPT, UR7, -UR4, URZ ;  /* 0x8000000407087290 */ /* 0x000fe4000fffe0ff */
[----:B------:R-:W-:Y:S02]  /*2640*/  UIADD3 UR4, UPT, UPT, -UR7, UR4, URZ ;  /* 0x0000000407047290 */ /* 0x000fe4000fffe1ff */
[----:B------:R-:W-:Y:S02]  /*2650*/  UIMAD UR27, UR8, UR14, UR27 ;  /* 0x0000000e081b72a4 */ /* 0x000fe4000f8e021b */
[----:B------:R-:W-:-:S12]  /*2660*/  UIMAD UR37, UR4, UR16, UR37 ;  /* 0x00000010042572a4 */ /* 0x000fd8000f8e0225 */
.L_x_41:
[----:B------:R-:W-:Y:S01]  /*2670*/  VIADD R11, R11, 0x1 ;  /* 0x000000010b0b7836 */ /* 0x000fe20000000000 */
[----:B------:R-:W-:Y:S02]  /*2680*/  R2UR UR7, R77 ;  /* 0x000000004d0772ca */ /* 0x000fe400000e0000 */
[----:B------:R-:W-:Y:S02]  /*2690*/  R2UR UR4, R76 ;  /* 0x000000004c0472ca */ /* 0x000fe400000e0000 */
[C---:B------:R-:W-:Y:S02]  /*26a0*/  ISETP.NE.AND P0, PT, R11.reuse, 0x2, PT ;  /* 0x000000020b00780c */ /* 0x040fe40003f05270 */
[----:B------:R-:W-:Y:S02]  /*26b0*/  PLOP3.LUT P1, PT, PT, PT, PT, 0x80, 0x8 ;  /* 0x000000000008781c */ /* 0x000fe40003f2f070 */
[----:B-1----:R-:W-:Y:S02]  /*26c0*/  SEL R0, RZ, 0x1, P0 ;  /* 0x00000001ff007807 */ /* 0x002fe40000000000 */
[----:B------:R-:W-:-:S02]  /*26d0*/  SEL R11, R11, RZ, P0 ;  /* 0x000000ff0b0b7207 */ /* 0x000fc40000000000 */
[----:B------:R-:W-:Y:S01]  /*26e0*/  LOP3.LUT R10, R10, R0, RZ, 0x3c, !PT ;  /* 0x000000000a0a7212 */ /* 0x000fe200078e3cff */
[----:B------:R-:W-:Y:S02]  /*26f0*/  UIADD3 UR30, UPT, UPT, UR37, UR7, URZ ;  /* 0x00000007251e7290 */ /* 0x000fe4000fffe0ff */
[----:B------:R-:W-:Y:S01]  /*2700*/  UIADD3 UR31, UPT, UPT, UR27, UR4, URZ ;  /* 0x000000041b1f7290 */ /* 0x000fe2000fffe0ff */
[----:B------:R-:W-:Y:S11]  /*2710*/  BRA.U UP1, `(.L_x_42) ;  /* 0xfffffff1013c7547 */ /* 0x000ff6000b83ffff */
[----:B------:R-:W-:Y:S01]  /*2720*/  UIADD3 UR7, UPT, UPT, UR6, 0x28, URZ ;  /* 0x0000002806077890 */ /* 0x000fe2000fffe0ff */
[----:B------:R-:W-:-:S03]  /*2730*/  SHF.L.U32 R2, R12, 0x1f, RZ ;  /* 0x0000001f0c027819 */ /* 0x000fc600000006ff */
[----:B------:R-:W-:-:S09]  /*2740*/  ULEA UR4, UR5, UR7, 0x3 ;  /* 0x0000000705047291 */ /* 0x000fd2000f8e18ff */
[----:B------:R-:W1:Y:S02]  /*2750*/  SYNCS.PHASECHK.TRANS64.TRYWAIT P0, [UR4], R2 ;  /* 0x00000002ff0075a7 */ /* 0x000e640008001104 */
[----:B-1----:R-:W-:Y:S05]  /*2760*/  @!P0 BRA `(.L_x_43) ;  /* 0x0000007000a08947 */ /* 0x002fea0003800000 */
.L_x_138:
[----:B------:R-:W-:-:S04]  /*2770*/  UIADD3 UR4, UPT, UPT, UR5, 0x1, URZ ;  /* 0x0000000105047890 */ /* 0x000fc8000fffe0ff */
[----:B------:R-:W-:-:S04]  /*2780*/  UISETP.NE.AND UP0, UPT, UR4, 0x5, UPT ;  /* 0x000000050400788c */ /* 0x000fc8000bf05270 */
[----:B------:R-:W-:Y:S02]  /*2790*/  USEL UR6, URZ, 0x1, UP0 ;  /* 0x00000001ff067887 */ /* 0x000fe40008000000 */
[----:B------:R-:W-:-:S04]  /*27a0*/  USEL UR4, UR4, URZ, UP0 ;  /* 0x000000ff04047287 */ /* 0x000fc80008000000 */
[----:B------:R-:W-:Y:S01]  /*27b0*/  ULEA UR5, UR4, UR7, 0x3 ;  /* 0x0000000704057291 */ /* 0x000fe2000f8e18ff */
[----:B-1----:R-:W-:-:S04]  /*27c0*/  LOP3.LUT R2, R12, UR6, RZ, 0x3c, !PT ;  /* 0x000000060c027c12 */ /* 0x002fc8000f8e3cff */
[----:B------:R-:W-:-:S04]  /*27d0*/  SHF.L.U32 R3, R2, 0x1f, RZ ;  /* 0x0000001f02037819 */ /* 0x000fc800000006ff */
[----:B------:R-:W1:Y:S02]  /*27e0*/  SYNCS.PHASECHK.TRANS64.TRYWAIT P0, [UR5], R3 ;  /* 0x00000003ff0075a7 */ /* 0x000e640008001105 */
[----:B-1----:R-:W-:Y:S05]  /*27f0*/  @!P0 BRA `(.L_x_44) ;  /* 0x0000007000948947 */ /* 0x002fea0003800000 */
.L_x_140:
[----:B------:R-:W-:-:S04]  /*2800*/  UIADD3 UR4, UPT, UPT, UR4, 0x1, URZ ;  /* 0x0000000104047890 */ /* 0x000fc8000fffe0ff */
[----:B------:R-:W-:-:S04]  /*2810*/  UISETP.NE.AND UP0, UPT, UR4, 0x5, UPT ;  /* 0x000000050400788c */ /* 0x000fc8000bf05270 */
[----:B------:R-:W-:Y:S02]  /*2820*/  USEL UR6, URZ, 0x1, UP0 ;  /* 0x00000001ff067887 */ /* 0x000fe40008000000 */
[----:B------:R-:W-:-:S04]  /*2830*/  USEL UR4, UR4, URZ, UP0 ;  /* 0x000000ff04047287 */ /* 0x000fc80008000000 */
[----:B------:R-:W-:Y:S01]  /*2840*/  ULEA UR5, UR4, UR7, 0x3 ;  /* 0x0000000704057291 */ /* 0x000fe2000f8e18ff */
[----:B------:R-:W-:-:S04]  /*2850*/  LOP3.LUT R2, R2, UR6, RZ, 0x3c, !PT ;  /* 0x0000000602027c12 */ /* 0x000fc8000f8e3cff */
[----:B-1----:R-:W-:-:S04]  /*2860*/  SHF.L.U32 R3, R2, 0x1f, RZ ;  /* 0x0000001f02037819 */ /* 0x002fc800000006ff */
[----:B------:R-:W1:Y:S02]  /*2870*/  SYNCS.PHASECHK.TRANS64.TRYWAIT P0, [UR5], R3 ;  /* 0x00000003ff0075a7 */ /* 0x000e640008001105 */
[----:B-1----:R-:W-:Y:S05]  /*2880*/  @!P0 BRA `(.L_x_45) ;  /* 0x0000007000888947 */ /* 0x002fea0003800000 */
.L_x_142:
        /* <DEDUP_REMOVED lines=9> */
.L_x_144:
[----:B------:R-:W-:-:S04]  /*2920*/  UIADD3 UR4, UPT, UPT, UR4, 0x1, URZ ;  /* 0x0000000104047890 */ /* 0x000fc8000fffe0ff */
[----:B------:R-:W-:-:S04]  /*2930*/  UISETP.NE.AND UP0, UPT, UR4, 0x5, UPT ;  /* 0x000000050400788c */ /* 0x000fc8000bf05270 */
[----:B------:R-:W-:Y:S02]  /*2940*/  USEL UR5, URZ, 0x1, UP0 ;  /* 0x00000001ff057887 */ /* 0x000fe40008000000 */
[----:B------:R-:W-:-:S04]  /*2950*/  USEL UR4, UR4, URZ, UP0 ;  /* 0x000000ff04047287 */ /* 0x000fc80008000000 */
[----:B------:R-:W-:Y:S01]  /*2960*/  ULEA UR4, UR4, UR7, 0x3 ;  /* 0x0000000704047291 */ /* 0x000fe2000f8e18ff */
[----:B------:R-:W-:-:S04]  /*2970*/  LOP3.LUT R2, R2, UR5, RZ, 0x3c, !PT ;  /* 0x0000000502027c12 */ /* 0x000fc8000f8e3cff */
[----:B------:R-:W-:Y:S01]  /*2980*/  SHF.L.U32 R2, R2, 0x1f, RZ ;  /* 0x0000001f02027819 */ /* 0x000fe200000006ff */
[----:B-1----:R-:W-:-:S07]  /*2990*/  IMAD.U32 R0, RZ, RZ, UR4 ;  /* 0x00000004ff007e24 */ /* 0x002fce000f8e00ff */
.L_x_47:
[----:B-1----:R1:W2:Y:S02]  /*29a0*/  SYNCS.PHASECHK.TRANS64.TRYWAIT P0, [R0+URZ], R2 ;  /* 0x00000002000075a7 */ /* 0x0022a400080011ff */
[----:B--2---:R-:W-:Y:S05]  /*29b0*/  @!P0 NANOSLEEP.SYNCS 0x989680 ;  /* 0x009896800000895d */ /* 0x004fea0003900000 */
[----:B------:R-:W2:Y:S02]  /*29c0*/  @!P0 SYNCS.PHASECHK.TRANS64 P0, [R0+URZ], R2 ;  /* 0x00000002000085a7 */ /* 0x000ea400080010ff */
[----:B--2---:R-:W-:Y:S05]  /*29d0*/  @P0 EXIT ;  /* 0x000000000000094d */ /* 0x004fea0003800000 */
[----:B------:R-:W-:Y:S05]  /*29e0*/  BRA `(.L_x_47) ;  /* 0xfffffffc00ec7947 */ /* 0x000fea000383ffff */
.L_x_22:
[----:B------:R-:W-:-:S04]  /*29f0*/  UISETP.NE.AND UP0, UPT, UR45, URZ, UPT ;  /* 0x000000ff2d00728c */ /* 0x000fc8000bf05270 */
[----:B------:R-:W-:-:S09]  /*2a00*/  UISETP.NE.OR UP0, UPT, UR18, 0x1, UP0 ;  /* 0x000000011200788c */ /* 0x000fd20008705670 */
[----:B------:R-:W-:Y:S05]  /*2a10*/  BRA.U UP0, `(.L_x_48) ;  /* 0x0000000500487547 */ /* 0x000fea000b800000 */
[----:B------:R-:W-:Y:S01]  /*2a20*/  ISETP.GE.U32.AND P2, PT, R0, 0x2, PT ;  /* 0x000000020000780c */ /* 0x000fe20003f46070 */
[----:B------:R-:W-:Y:S01]  /*2a30*/  IMAD.MOV.U32 R12, RZ, RZ, 0x1 ;  /* 0x00000001ff0c7424 */ /* 0x000fe200078e00ff */
[----:B------:R-:W-:Y:S02]  /*2a40*/  CS2R R10, SRZ ;  /* 0x00000000000a7805 */ /* 0x000fe4000001ff00 */
[----:B------:R-:W-:Y:S01]  /*2a50*/  CS2R R8, SRZ ;  /* 0x0000000000087805 */ /* 0x000fe2000001ff00 */
[----:B------:R-:W-:Y:S01]  /*2a60*/  UMOV UR6, 0x400 ;  /* 0x0000040000067882 */ /* 0x000fe20000000000 */
[----:B------:R-:W-:Y:S01]  /*2a70*/  UMOV UR5, URZ ;  /* 0x000000ff00057c82 */ /* 0x000fe20008000000 */
[----:B------:R-:W-:-:S12]  /*2a80*/  ULEA UR6, UR45, UR6, 0x18 ;  /* 0x000000062d067291 */ /* 0x000fd8000f8ec0ff */
.L_x_52:
[----:B------:R-:W-:Y:S02]  /*2a90*/  LEA R2, R8, UR6, 0x3 ;  /* 0x0000000608027c11 */ /* 0x000fe4000f8e18ff */
[----:B------:R-:W-:-:S03]  /*2aa0*/  SHF.L.U32 R4, R9, 0x1f, RZ ;  /* 0x0000001f09047819 */ /* 0x000fc600000006ff */
[----:B------:R-:W-:Y:S01]  /*2ab0*/  VIADD R5, R2, 0x110 ;  /* 0x0000011002057836 */ /* 0x000fe20000000000 */
[----:B------:R-:W2:Y:S02]  /*2ac0*/  SYNCS.PHASECHK.TRANS64.TRYWAIT P0, [R2+URZ+0x100], R4 ;  /* 0x00010004020075a7 */ /* 0x000ea400080011ff */
[----:B--2---:R-:W-:Y:S05]  /*2ad0*/  @!P0 BRA `(.L_x_49) ;  /* 0x0000007000248947 */ /* 0x004fea0003800000 */
.L_x_145:
[----:B------:R-:W-:Y:S01]  /*2ae0*/  ULEA UR4, UR5, UR6, 0x3 ;  /* 0x0000000605047291 */ /* 0x000fe2000f8e18ff */
[----:B--2---:R-:W-:Y:S01]  /*2af0*/  PRMT R2, RZ, 0x654, R5 ;  /* 0x00000654ff027816 */ /* 0x004fe20000000005 */
[----:B------:R-:W-:Y:S01]  /*2b00*/  @!P2 IMAD.MOV.U32 R4, RZ, RZ, 0x10 ;  /* 0x00000010ff04a424 */ /* 0x000fe200078e00ff */
[----:B------:R-:W-:Y:S01]  /*2b10*/  SHF.L.U32 R5, R12, 0x1f, RZ ;  /* 0x0000001f0c057819 */ /* 0x000fe200000006ff */
[----:B------:R-:W-:Y:S01]  /*2b20*/  UIADD3 UR7, UPT, UPT, UR4, 0xa0, URZ ;  /* 0x000000a004077890 */ /* 0x000fe2000fffe0ff */
[----:B------:R2:W-:Y:S05]  /*2b30*/  SYNCS.ARRIVE.TRANS64.RED.A1T0 RZ, [R2+URZ], RZ ;  /* 0x000000ff02ff79a7 */ /* 0x0005ea00081004ff */
[----:B------:R-:W-:Y:S01]  /*2b40*/  IMAD.U32 R6, RZ, RZ, UR7 ;  /* 0x00000007ff067e24 */ /* 0x000fe2000f8e00ff */
[----:B------:R-:W3:Y:S04]  /*2b50*/  SYNCS.PHASECHK.TRANS64.TRYWAIT P0, [UR4+0xb0], R5 ;  /* 0x0000b005ff0075a7 */ /* 0x000ee80008001104 */
[----:B------:R-:W-:Y:S01]  /*2b60*/  PRMT R6, R0, 0x654, R6 ;  /* 0x0000065400067816 */ /* 0x000fe20000000006 */
[----:B--23--:R-:W-:Y:S06]  /*2b70*/  @!P0 BRA `(.L_x_50) ;  /* 0x0000007000108947 */ /* 0x00cfec0003800000 */
.L_x_147:
[----:B------:R-:W-:Y:S01]  /*2b80*/  ULEA UR8, UR5, UR6, 0x4 ;  /* 0x0000000605087291 */ /* 0x000fe2000f8e20ff */
[----:B------:R-:W-:Y:S01]  /*2b90*/  SEL R3, R6, R3, !P2 ;  /* 0x0000000306037207 */ /* 0x000fe20005000000 */
[----:B------:R-:W-:Y:S01]  /*2ba0*/  UIADD3 UR9, UPT, UPT, UR4, 0xa0, URZ ;  /* 0x000000a004097890 */ /* 0x000fe2000fffe0ff */
[----:B--2---:R-:W-:Y:S01]  /*2bb0*/  LEA R2, R11, UR6, 0x3 ;  /* 0x000000060b027c11 */ /* 0x004fe2000f8e18ff */
[----:B------:R-:W-:Y:S01]  /*2bc0*/  UIADD3 UR8, UPT, UPT, UR8, 0x130, URZ ;  /* 0x0000013008087890 */ /* 0x000fe2000fffe0ff */
[----:B------:R2:W-:Y:S01]  /*2bd0*/  @!P2 SYNCS.ARRIVE.TRANS64.RED RZ, [R3+URZ], R4 ;  /* 0x0000000403ffa9a7 */ /* 0x0005e200080004ff */
[----:B------:R-:W-:Y:S01]  /*2be0*/  UIADD3 UR4, UPT, UPT, UR5, 0x1, URZ ;  /* 0x0000000105047890 */ /* 0x000fe2000fffe0ff */
[----:B------:R-:W-:-:S03]  /*2bf0*/  VIADD R8, R8, 0x1 ;  /* 0x0000000108087836 */ /* 0x000fc60000000000 */
[----:B------:R-:W-:Y:S02]  /*2c00*/  UISETP.NE.AND UP0, UPT, UR4, 0x2, UPT ;  /* 0x000000020400788c */ /* 0x000fe4000bf05270 */
[----:B------:R-:W-:Y:S01]  /*2c10*/  ISETP.NE.AND P0, PT, R8, 0x2, PT ;  /* 0x000000020800780c */ /* 0x000fe20003f05270 */
[----:B------:R-:W-:Y:S06]  /*2c20*/  UGETNEXTWORKID.BROADCAST [UR8], [UR9] ;  /* 0x00000000080073ca */ /* 0x000fec0008000100 */
[----:B------:R-:W-:Y:S02]  /*2c30*/  USEL UR7, URZ, 0x1, UP0 ;  /* 0x00000001ff077887 */ /* 0x000fe40008000000 */
[----:B------:R-:W-:-:S04]  /*2c40*/  USEL UR5, UR4, URZ, UP0 ;  /* 0x000000ff04057287 */ /* 0x000fc80008000000 */
[----:B------:R-:W-:Y:S02]  /*2c50*/  LOP3.LUT R12, R12, UR7, RZ, 0x3c, !PT ;  /* 0x000000070c0c7c12 */ /* 0x000fe4000f8e3cff */
[----:B--2---:R-:W-:-:S04]  /*2c60*/  SHF.L.U32 R4, R10, 0x1f, RZ ;  /* 0x0000001f0a047819 */ /* 0x004fc800000006ff */
[----:B------:R-:W2:Y:S02]  /*2c70*/  SYNCS.PHASECHK.TRANS64.TRYWAIT P1, [R2+URZ+0xa0], R4 ;  /* 0x0000a004020075a7 */ /* 0x000ea400080211ff */
[----:B--2---:R-:W-:Y:S05]  /*2c80*/  @!P1 BRA `(.L_x_51) ;  /* 0x0000006c00e49947 */ /* 0x004fea0003800000 */
.L_x_148:
[C---:B--2---:R-:W-:Y:S01]  /*2c90*/  LEA R4, R11.reuse, UR6, 0x4 ;  /* 0x000000060b047c11 */ /* 0x044fe2000f8e20ff */
[----:B------:R-:W-:Y:S01]  /*2ca0*/  VIADD R2, R2, 0xb0 ;  /* 0x000000b002027836 */ /* 0x000fe20000000000 */
[----:B------:R-:W-:Y:S01]  /*2cb0*/  SEL R8, R8, RZ, P0 ;  /* 0x000000ff08087207 */ /* 0x000fe20000000000 */
[----:B------:R-:W-:-:S03]  /*2cc0*/  VIADD R11, R11, 0x1 ;  /* 0x000000010b0b7836 */ /* 0x000fc60000000000 */
[----:B------:R-:W2:Y:S01]  /*2cd0*/  LDS.128 R4, [R4+0x130] ;  /* 0x0001300004047984 */ /* 0x000ea20000000c00 */
[----:B------:R-:W-:Y:S02]  /*2ce0*/  PRMT R2, RZ, 0x654, R2 ;  /* 0x00000654ff027816 */ /* 0x000fe40000000002 */
[C---:B------:R-:W-:Y:S01]  /*2cf0*/  ISETP.NE.AND P1, PT, R11.reuse, 0x2, PT ;  /* 0x000000020b00780c */ /* 0x040fe20003f25270 */
[----:B------:R-:W-:Y:S01]  /*2d00*/  @!PT LDS RZ, [RZ] ;  /* 0x00000000fffff984 */ /* 0x000fe20000000800 */
[----:B------:R-:W-:Y:S01]  /*2d10*/  @!PT LDS RZ, [RZ] ;  /* 0x00000000fffff984 */ /* 0x000fe20000000800 */
[----:B------:R-:W-:Y:S01]  /*2d20*/  @!PT LDS RZ, [RZ] ;  /* 0x00000000fffff984 */ /* 0x000fe20000000800 */
[----:B------:R-:W-:Y:S01]  /*2d30*/  @!PT LDS RZ, [RZ] ;  /* 0x00000000fffff984 */ /* 0x000fe20000000800 */
[----:B------:R3:W-:Y:S06]  /*2d40*/  MEMBAR.ALL.CTA ;  /* 0x0000000000007992 */ /* 0x0007ec0000008000 */
[----:B---3--:R-:W3:Y:S01]  /*2d50*/  FENCE.VIEW.ASYNC.S ;  /* 0x00000000000073c6 */ /* 0x008ee20000000000 */
[----:B------:R-:W-:Y:S01]  /*2d60*/  SEL R11, R11, RZ, P1 ;  /* 0x000000ff0b0b7207 */ /* 0x000fe20000800000 */
[----:B---3--:R3:W-:Y:S01]  /*2d70*/  SYNCS.ARRIVE.TRANS64.RED.A1T0 RZ, [R2+URZ], RZ ;  /* 0x000000ff02ff79a7 */ /* 0x0087e200081004ff */
[----:B--2---:R-:W-:-:S02]  /*2d80*/  LOP3.LUT P3, RZ, R6, 0x1, RZ, 0xc0, !PT ;  /* 0x0000000106ff7812 */ /* 0x004fc4000786c0ff */
[----:B------:R-:W-:-:S04]  /*2d90*/  SEL R4, RZ, 0x1, P1 ;  /* 0x00000001ff047807 */ /* 0x000fc80000800000 */
[----:B------:R-:W-:Y:S02]  /*2da0*/  LOP3.LUT R10, R10, R4, RZ, 0x3c, !PT ;  /* 0x000000040a0a7212 */ /* 0x000fe400078e3cff */
[----:B---3--:R-:W-:-:S04]  /*2db0*/  SEL R2, RZ, 0x1, P0 ;  /* 0x00000001ff027807 */ /* 0x008fc80000000000 */
[----:B------:R-:W-:Y:S01]  /*2dc0*/  LOP3.LUT R9, R9, R2, RZ, 0x3c, !PT ;  /* 0x0000000209097212 */ /* 0x000fe200078e3cff */
[----:B------:R-:W-:Y:S06]  /*2dd0*/  @P3 BRA `(.L_x_52) ;  /* 0xfffffffc002c3947 */ /* 0x000fec000383ffff */
[----:B------:R-:W-:Y:S01]  /*2de0*/  ULEA UR4, UR5, UR6, 0x3 ;  /* 0x0000000605047291 */ /* 0x000fe2000f8e18ff */
[----:B------:R-:W-:-:S08]  /*2df0*/  SHF.L.U32 R2, R12, 0x1f, RZ ;  /* 0x0000001f0c027819 */ /* 0x000fd000000006ff */
[----:B------:R-:W2:Y:S02]  /*2e00*/  SYNCS.PHASECHK.TRANS64 P0, [UR4+0xb0], R2 ;  /* 0x0000b002ff0075a7 */ /* 0x000ea40008001004 */
[----:B--2---:R-:W-:Y:S05]  /*2e10*/  @P0 BRA `(.L_x_53) ;  /* 0x0000000000080947 */ /* 0x004fea0003800000 */
[----:B------:R-:W2:Y:S02]  /*2e20*/  SYNCS.PHASECHK.TRANS64.TRYWAIT P0, [UR4+0xb0], R2 ;  /* 0x0000b002ff0075a7 */ /* 0x000ea40008001104 */
[----:B--2---:R-:W-:Y:S05]  /*2e30*/  @!P0 BRA `(.L_x_54) ;  /* 0x0000006c008c8947 */ /* 0x004fea0003800000 */
.L_x_53:
[----:B------:R-:W-:-:S04]  /*2e40*/  UIADD3 UR7, UPT, UPT, UR5, 0x1, URZ ;  /* 0x0000000105077890 */ /* 0x000fc8000fffe0ff */
[----:B------:R-:W-:-:S04]  /*2e50*/  UISETP.NE.AND UP0, UPT, UR7, 0x2, UPT ;  /* 0x000000020700788c */ /* 0x000fc8000bf05270 */
[----:B------:R-:W-:Y:S02]  /*2e60*/  USEL UR8, URZ, 0x1, UP0 ;  /* 0x00000001ff087887 */ /* 0x000fe40008000000 */
[----:B------:R-:W-:-:S04]  /*2e70*/  USEL UR7, UR7, URZ, UP0 ;  /* 0x000000ff07077287 */ /* 0x000fc80008000000 */
[----:B------:R-:W-:Y:S01]  /*2e80*/  ULEA UR7, UR7, UR6, 0x3 ;  /* 0x0000000607077291 */ /* 0x000fe2000f8e18ff */
[----:B--2---:R-:W-:-:S04]  /*2e90*/  LOP3.LUT R2, R12, UR8, RZ, 0x3c, !PT ;  /* 0x000000080c027c12 */ /* 0x004fc8000f8e3cff */
[----:B------:R-:W-:-:S04]  /*2ea0*/  SHF.L.U32 R0, R2, 0x1f, RZ ;  /* 0x0000001f02007819 */ /* 0x000fc800000006ff */
[----:B------:R-:W2:Y:S02]  /*2eb0*/  SYNCS.PHASECHK.TRANS64 P0, [UR7+0xb0], R0 ;  /* 0x0000b000ff0075a7 */ /* 0x000ea40008001007 */
[----:B-12---:R-:W-:Y:S05]  /*2ec0*/  @P0 EXIT ;  /* 0x000000000000094d */ /* 0x006fea0003800000 */
[----:B------:R-:W-:Y:S02]  /*2ed0*/  SHF.L.U32 R2, R2, 0x1f, RZ ;  /* 0x0000001f02027819 */ /* 0x000fe400000006ff */
[----:B------:R-:W-:-:S07]  /*2ee0*/  MOV R0, UR7 ;  /* 0x0000000700007c02 */ /* 0x000fce0008000f00 */
.L_x_55:
[----:B-1----:R1:W2:Y:S02]  /*2ef0*/  SYNCS.PHASECHK.TRANS64.TRYWAIT P0, [R0+URZ+0xb0], R2 ;  /* 0x0000b002000075a7 */ /* 0x0022a400080011ff */
[----:B--2---:R-:W-:Y:S05]  /*2f00*/  @!P0 NANOSLEEP.SYNCS 0x989680 ;  /* 0x009896800000895d */ /* 0x004fea0003900000 */
[----:B------:R-:W2:Y:S02]  /*2f10*/  @!P0 SYNCS.PHASECHK.TRANS64 P0, [R0+URZ+0xb0], R2 ;  /* 0x0000b002000085a7 */ /* 0x000ea400080010ff */
[----:B--2---:R-:W-:Y:S05]  /*2f20*/  @P0 EXIT ;  /* 0x000000000000094d */ /* 0x004fea0003800000 */
[----:B------:R-:W-:Y:S05]  /*2f30*/  BRA `(.L_x_55) ;  /* 0xfffffffc00ec7947 */ /* 0x000fea000383ffff */
.L_x_48:
[----:B------:R-:W-:Y:S05]  /*2f40*/  BRA.U UP4, `(.L_x_56) ;  /* 0x0000000d04d47547 */ /* 0x000fea000b800000 */
[----:B------:R-:W-:Y:S01]  /*2f50*/  UMOV UR4, 0x40 ;  /* 0x0000004000047882 */ /* 0x000fe20000000000 */
[----:B------:R-:W-:Y:S01]  /*2f60*/  NOP ;  /* 0x0000000000007918 */ /* 0x000fe20000000000 */
[----:B------:R-:W-:Y:S01]  /*2f70*/  ULEA UR5, UR45, UR4, 0x18 ;  /* 0x000000042d057291 */ /* 0x000fe2000f8ec0ff */
[----:B------:R-:W-:Y:S02]  /*2f80*/  UMOV UR6, 0x400 ;  /* 0x0000040000067882 */ /* 0x000fe40000000000 */
[----:B------:R-:W-:-:S06]  /*2f90*/  ULEA UR6, UR45, UR6, 0x18 ;  /* 0x000000062d067291 */ /* 0x000fcc000f8ec0ff */
[----:B------:R-:W2:Y:S02]  /*2fa0*/  LDS.U8 R0, [UR5+0x1c] ;  /* 0x00001c05ff007984 */ /* 0x000ea40008000000 */
[----:B--2---:R-:W-:-:S13]  /*2fb0*/  ISETP.NE.AND P0, PT, R0, RZ, PT ;  /* 0x000000ff0000720c */ /* 0x004fda0003f05270 */
[----:B------:R-:W-:Y:S05]  /*2fc0*/  @P0 BRA `(.L_x_57) ;  /* 0x0000000000580947 */ /* 0x000fea0003800000 */
[----:B------:R-:W-:-:S13]  /*2fd0*/  ELECT P0, URZ, PT ;  /* 0x0000000000ff782f */ /* 0x000fda0003800000 */
[----:B------:R-:W-:Y:S05]  /*2fe0*/  @!P0 BRA `(.L_x_58) ;  /* 0x0000000000608947 */ /* 0x000fea0003800000 */
[----:B------:R-:W-:Y:S01]  /*2ff0*/  UMOV UR4, 0x10 ;  /* 0x0000001000047882 */ /* 0x000fe20000000000 */
[----:B------:R-:W-:Y:S01]  /*3000*/  HFMA2 R0, -RZ, RZ, 0, 5.9604644775390625e-08 ;  /* 0x00000001ff007431 */ /* 0x000fe200000001ff */
[----:B------:R-:W-:-:S03]  /*3010*/  MOV R3, 0xffff ;  /* 0x0000ffff00037802 */ /* 0x000fc60000000f00 */
[----:B------:R-:W-:Y:S04]  /*3020*/  DEPBAR.LE SB2, 0x36 ;  /* 0x0000ad800000791a */ /* 0x000fe80000000000 */
[----:B------:R-:W2:Y:S02]  /*3030*/  UTCATOMSWS.FIND_AND_SET.ALIGN UP0, UR4, UR4 ;  /* 0x00000004000475e3 */ /* 0x000ea40008000800 */
[----:B--2---:R-:W-:Y:S01]  /*3040*/  MOV R4, UR4 ;  /* 0x0000000400047c02 */ /* 0x004fe20008000f00 */
[----:B------:R-:W-:Y:S06]  /*3050*/  BRA.U UP0, `(.L_x_59) ;  /* 0x0000000100187547 */ /* 0x000fec000b800000 */
.L_x_60:
[----:B------:R-:W-:Y:S05]  /*3060*/  NANOSLEEP 0x64 ;  /* 0x000000640000795d */ /* 0x000fea0003800000 */
[----:B------:R-:W-:-:S05]  /*3070*/  UMOV UR4, 0x10 ;  /* 0x0000001000047882 */ /* 0x000fca0000000000 */
[----:B------:R-:W-:Y:S04]  /*3080*/  DEPBAR.LE SB2, 0x36 ;  /* 0x0000ad800000791a */ /* 0x000fe80000000000 */
[----:B------:R-:W2:Y:S02]  /*3090*/  UTCATOMSWS.FIND_AND_SET.ALIGN UP0, UR4, UR4 ;  /* 0x00000004000475e3 */ /* 0x000ea40008000800 */
[----:B--2---:R-:W-:Y:S01]  /*30a0*/  MOV R4, UR4 ;  /* 0x0000000400047c02 */ /* 0x004fe20008000f00 */
[----:B------:R-:W-:Y:S05]  /*30b0*/  BRA.U !UP0, `(.L_x_60) ;  /* 0xfffffffd08e87547 */ /* 0x000fea000b83ffff */
.L_x_59:
[-C--:B------:R-:W-:Y:S02]  /*30c0*/  SHF.L.U32 R3, R3, R4.reuse, RZ ;  /* 0x0000000403037219 */ /* 0x080fe400000006ff */
[----:B------:R-:W-:Y:S01]  /*30d0*/  SHF.L.U32 R0, R0, R4, RZ ;  /* 0x0000000400007219 */ /* 0x000fe200000006ff */
[----:B------:R-:W-:Y:S02]  /*30e0*/  IMAD.SHL.U32 R4, R4, 0x20, RZ ;  /* 0x0000002004047824 */ /* 0x000fe400078e00ff */
[----:B------:R2:W-:Y:S04]  /*30f0*/  ATOMS.OR RZ, [UR5+0x14], R3 ;  /* 0x00001403ffff798c */ /* 0x0005e8000b000005 */
[----:B------:R2:W-:Y:S04]  /*3100*/  ATOMS.OR RZ, [UR5+0x18], R0 ;  /* 0x00001800ffff798c */ /* 0x0005e8000b000005 */
[----:B------:R2:W-:Y:S01]  /*3110*/  STS [UR6+0x150], R4 ;  /* 0x00015004ff007988 */ /* 0x0005e20008000806 */
[----:B------:R-:W-:Y:S05]  /*3120*/  BRA `(.L_x_58) ;  /* 0x0000000000107947 */ /* 0x000fea0003800000 */
.L_x_57:
[----:B------:R-:W-:Y:S02]  /*3130*/  MOV R0, 0xffffffff ;  /* 0xffffffff00007802 */ /* 0x000fe40000000f00 */
[----:B------:R-:W-:-:S03]  /*3140*/  MOV R4, 0x3170 ;  /* 0x0000317000047802 */ /* 0x000fc60000000f00 */
[----:B------:R2:W-:Y:S04]  /*3150*/  STS [UR6+0x150], R0 ;  /* 0x00015000ff007988 */ /* 0x0005e80008000806 */
[----:B-12--5:R-:W-:Y:S05]  /*3160*/  CALL.REL.NOINC `($__internal_1_$__cuda_sm10x_tcgen05_guardrail_trap_phase_invalid_during_alloc) ;  /* 0x0000007000d47944 */ /* 0x026fea0003c00000 */
.L_x_58:
[----:B------:R-:W-:Y:S05]  /*3170*/  WARPSYNC.ALL ;  /* 0x0000000000007948 */ /* 0x000fea0003800000 */
[----:B------:R-:W3:Y:S01]  /*3180*/  S2UR UR4, SR_CgaCtaId ;  /* 0x00000000000479c3 */ /* 0x000ee20000008800 */
[----:B------:R-:W-:Y:S01]  /*3190*/  UMOV UR26, 0x400 ;  /* 0x00000400001a7882 */ /* 0x000fe20000000000 */
[----:B------:R-:W-:-:S06]  /*31a0*/  NOP ;  /* 0x0000000000007918 */ /* 0x000fcc0000000000 */
[----:B------:R-:W-:Y:S06]  /*31b0*/  BAR.ARV 0x6, 0xa0 ;  /* 0x0182800000007b1d */ /* 0x000fec0000002000 */
[----:B------:R-:W4:Y:S01]  /*31c0*/  LDCU UR5, c[0x0][0x38c] ;  /* 0x00007180ff0577ac */ /* 0x000f220008000800 */
[----:B------:R-:W-:Y:S01]  /*31d0*/  LOP3.LUT R2, R2, 0xffff, RZ, 0xc0, !PT ;  /* 0x0000ffff02027812 */ /* 0x000fe200078ec0ff */
[----:B------:R-:W-:Y:S01]  /*31e0*/  IMAD.MOV.U32 R11, RZ, RZ, 0x1 ;  /* 0x00000001ff0b7424 */ /* 0x000fe200078e00ff */
[----:B------:R-:W-:Y:S01]  /*31f0*/  CS2R R8, SRZ ;  /* 0x0000000000087805 */ /* 0x000fe2000001ff00 */
[----:B------:R-:W1:Y:S01]  /*3200*/  LDCU UR7, c[0x0][0x38c] ;  /* 0x00007180ff0777ac */ /* 0x000e620008000800 */
[----:B------:R-:W-:Y:S01]  /*3210*/  R2UR UR27, R2 ;  /* 0x00000000021b72ca */ /* 0x000fe200000e0000 */
[----:B------:R-:W-:Y:S01]  /*3220*/  IMAD.MOV.U32 R10, RZ, RZ, RZ ;  /* 0x000000ffff0a7224 */ /* 0x000fe200078e00ff */
[----:B------:R-:W-:Y:S01]  /*3230*/  UMOV UR30, URZ ;  /* 0x000000ff001e7c82 */ /* 0x000fe20008000000 */
[----:B------:R-:W-:Y:S01]  /*3240*/  UMOV UR24, URZ ;  /* 0x000000ff00187c82 */ /* 0x000fe20008000000 */
[----:B---3--:R-:W-:Y:S01]  /*3250*/  ULEA UR26, UR4, UR26, 0x18 ;  /* 0x0000001a041a7291 */ /* 0x008fe2000f8ec0ff */
[----:B------:R-:W-:Y:S01]  /*3260*/  UMOV UR38, 0x0 ;  /* 0x0000000000267882 */ /* 0x000fe20000000000 */
[----:B------:R-:W-:-:S02]  /*3270*/  UMOV UR39, 0x44004a0 ;  /* 0x044004a000277882 */ /* 0x000fc40000000000 */
[----:B------:R-:W-:Y:S02]  /*3280*/  UIADD3 UR4, UPT, UPT, UR26, 0x6400, URZ ;  /* 0x000064001a047890 */ /* 0x000fe4000fffe0ff */
[----:B------:R-:W-:Y:S02]  /*3290*/  UIADD3 UR6, UPT, UPT, UR26, 0x10400, URZ ;  /* 0x000104001a067890 */ /* 0x000fe4000fffe0ff */
[----:B----4-:R-:W-:Y:S01]  /*32a0*/  UIADD3 UR5, UPT, UPT, UR5, 0x7f, URZ ;  /* 0x0000007f05057890 */ /* 0x010fe2000fffe0ff */
[----:B--2---:R-:W2:Y:S01]  /*32b0*/  LDS R0, [UR26+0x150] ;  /* 0x0001501aff007984 */ /* 0x004ea20008000800 */
[----:B-1----:R-:W-:Y:S01]  /*32c0*/  UMOV UR36, 0x0 ;  /* 0x0000000000247882 */ /* 0x002fe20000000000 */
[----:B------:R-:W-:Y:S01]  /*32d0*/  UMOV UR37, 0x44004a0 ;  /* 0x044004a000257882 */ /* 0x000fe20000000000 */
[----:B------:R-:W-:Y:S02]  /*32e0*/  USHF.R.S32.HI UR40, URZ, 0x1f, UR5 ;  /* 0x0000001fff287899 */ /* 0x000fe40008011405 */
[----:B------:R-:W-:-:S02]  /*32f0*/  UISETP.GE.AND UP4, UPT, UR7, 0x1, UPT ;  /* 0x000000010700788c */ /* 0x000fc4000bf86270 */
[----:B------:R-:W-:Y:S02]  /*3300*/  ULEA.HI UR40, UR40, UR5, URZ, 0x7 ;  /* 0x0000000528287291 */ /* 0x000fe4000f8f38ff */
[----:B------:R-:W-:Y:S02]  /*3310*/  USHF.R.U32.HI UR5, URZ, 0x4, UR4 ;  /* 0x00000004ff057899 */ /* 0x000fe40008011604 */
[----:B------:R-:W-:Y:S02]  /*3320*/  USHF.R.S32.HI UR40, URZ, 0x7, UR40 ;  /* 0x00000007ff287899 */ /* 0x000fe40008011428 */
[----:B------:R-:W-:Y:S02]  /*3330*/  USHF.R.U32.HI UR4, URZ, 0x4, UR6 ;  /* 0x00000004ff047899 */ /* 0x000fe40008011606 */
[----:B------:R-:W-:Y:S02]  /*3340*/  UISETP.LT.AND UP0, UPT, UR40, 0x1, UPT ;  /* 0x000000012800788c */ /* 0x000fe4000bf01270 */
[----:B------:R-:W-:-:S02]  /*3350*/  ULOP3.LUT UR5, UR5, 0x3fff, URZ, 0xc0, !UPT ;  /* 0x00003fff05057892 */ /* 0x000fc4000f8ec0ff */
[----:B------:R-:W-:Y:S02]  /*3360*/  ULOP3.LUT UR4, UR4, 0x3fff, URZ, 0xc0, !UPT ;  /* 0x00003fff04047892 */ /* 0x000fe4000f8ec0ff */
[----:B------:R-:W-:Y:S02]  /*3370*/  USEL UR41, UR40, 0x1, !UP0 ;  /* 0x0000000128297887 */ /* 0x000fe4000c000000 */
[----:B------:R-:W-:Y:S02]  /*3380*/  ULOP3.LUT UR28, UR5, 0x10000, URZ, 0xfc, !UPT ;  /* 0x00010000051c7892 */ /* 0x000fe4000f8efcff */
[----:B------:R-:W-:Y:S02]  /*3390*/  ULOP3.LUT UR29, UR4, 0x10000, URZ, 0xfc, !UPT ;  /* 0x00010000041d7892 */ /* 0x000fe4000f8efcff */
[----:B------:R-:W-:Y:S01]  /*33a0*/  UIADD3 UR41, UPT, UPT, -UR41, URZ, URZ ;  /* 0x000000ff29297290 */ /* 0x000fe2000fffe1ff */
[----:B------:R-:W-:Y:S01]  /*33b0*/  UMOV UR34, 0x0 ;  /* 0x0000000000227882 */ /* 0x000fe20000000000 */
[----:B------:R-:W-:Y:S01]  /*33c0*/  UMOV UR35, 0x44004a0 ;  /* 0x044004a000237882 */ /* 0x000fe20000000000 */
[----:B------:R-:W-:Y:S01]  /*33d0*/  UMOV UR32, 0x0 ;  /* 0x0000000000207882 */ /* 0x000fe20000000000 */
[----:B------:R-:W-:Y:S01]  /*33e0*/  UMOV UR33, 0x44004a0 ;  /* 0x044004a000217882 */ /* 0x000fe20000000000 */
[----:B--2---:R-:W-:-:S15]  /*33f0*/  R2UR UR42, R0 ;  /* 0x00000000002a72ca */ /* 0x004fde00000e0000 */
.L_x_67:
[----:B------:R-:W-:Y:S02]  /*3400*/  LEA R0, R10, UR26, 0x3 ;  /* 0x0000001a0a007c11 */ /* 0x000fe4000f8e18ff */
[----:B------:R-:W-:Y:S02]  /*3410*/  SHF.L.U32 R2, R9, 0x1f, RZ ;  /* 0x0000001f09027819 */ /* 0x000fe400000006ff */
[----:B------:R-:W-:Y:S01]  /*3420*/  PLOP3.LUT P0, PT, PT, PT, UP4, 0x80, 0x8 ;  /* 0x000000000008781c */ /* 0x000fe20003f0f048 */
[----:B------:R-:W-:Y:S01]  /*3430*/  VIADD R3, R0, 0xb0 ;  /* 0x000000b000037836 */ /* 0x000fe20000000000 */
[----:B-1----:R-:W1:Y:S02]  /*3440*/  SYNCS.PHASECHK.TRANS64.TRYWAIT P1, [R0+URZ+0xa0], R2 ;  /* 0x0000a002000075a7 */ /* 0x002e6400080211ff */
[----:B-1-3--:R-:W-:Y:S09]  /*3450*/  @!P1 BRA `(.L_x_61) ;  /* 0x00000068001c9947 */ /* 0x00aff20003800000 */
.L_x_150:
[----:B------:R-:W-:Y:S01]  /*3460*/  LEA R4, R10, UR26, 0x4 ;  /* 0x0000001a0a047c11 */ /* 0x000fe2000f8e20ff */
[----:B------:R-:W-:Y:S01]  /*3470*/  @UP4 ULEA UR4, UR24, UR26, 0x3 ;  /* 0x0000001a18044291 */ /* 0x000fe2000f8e18ff */
[----:B------:R-:W-:Y:S01]  /*3480*/  PLOP3.LUT P2, PT, PT, PT, PT, 0x80, 0x8 ;  /* 0x000000000008781c */ /* 0x000fe20003f4f070 */
[----:B------:R-:W-:Y:S01]  /*3490*/  ULEA UR31, UR30, UR26, 0x3 ;  /* 0x0000001a1e1f7291 */ /* 0x000fe2000f8e18ff */
[----:B------:R-:W-:Y:S02]  /*34a0*/  PRMT R3, RZ, 0x654, R3 ;  /* 0x00000654ff037816 */ /* 0x000fe40000000003 */
[----:B------:R-:W2:Y:S01]  /*34b0*/  LDS.128 R4, [R4+0x130] ;  /* 0x0001300004047984 */ /* 0x000ea20000000c00 */
[----:B-1----:R-:W-:Y:S02]  /*34c0*/  @P0 SHF.L.U32 R2, R8, 0x1f, RZ ;  /* 0x0000001f08020819 */ /* 0x002fe400000006ff */
[----:B------:R-:W-:Y:S01]  /*34d0*/  SHF.L.U32 R0, R11, 0x1f, RZ ;  /* 0x0000001f0b007819 */ /* 0x000fe200000006ff */
[----:B------:R-:W-:Y:S01]  /*34e0*/  @!PT LDS RZ, [RZ] ;  /* 0x00000000fffff984 */ /* 0x000fe20000000800 */
[----:B------:R-:W-:Y:S01]  /*34f0*/  @!PT LDS RZ, [RZ] ;  /* 0x00000000fffff984 */ /* 0x000fe20000000800 */
[----:B------:R-:W-:Y:S01]  /*3500*/  @!PT LDS RZ, [RZ] ;  /* 0x00000000fffff984 */ /* 0x000fe20000000800 */
[----:B------:R-:W-:Y:S01]  /*3510*/  @!PT LDS RZ, [RZ] ;  /* 0x00000000fffff984 */ /* 0x000fe20000000800 */
[----:B------:R1:W-:Y:S06]  /*3520*/  MEMBAR.ALL.CTA ;  /* 0x0000000000007992 */ /* 0x0003ec0000008000 */
[----:B-1----:R-:W1:Y:S02]  /*3530*/  FENCE.VIEW.ASYNC.S ;  /* 0x00000000000073c6 */ /* 0x002e640000000000 */
[----:B-1----:R1:W-:Y:S01]  /*3540*/  SYNCS.ARRIVE.TRANS64.RED.A1T0 RZ, [R3+URZ], RZ ;  /* 0x000000ff03ff79a7 */ /* 0x0023e200081004ff */
[----:B------:R1:W3:Y:S01]  /*3550*/  @P0 SYNCS.PHASECHK.TRANS64.TRYWAIT P2, [UR4], R2 ;  /* 0x00000002ff0005a7 */ /* 0x0002e20008041104 */
[----:B------:R-:W-:Y:S01]  /*3560*/  ULEA.HI UR4, UR30, UR30, URZ, 0x1 ;  /* 0x0000001e1e047291 */ /* 0x000fe2000f8f08ff */
[----:B--2---:R-:W-:-:S03]  /*3570*/  LOP3.LUT P1, RZ, R6, 0x1, RZ, 0xc0, !PT ;  /* 0x0000000106ff7812 */ /* 0x004fc6000782c0ff */
[----:B------:R-:W-:Y:S02]  /*3580*/  USHF.L.U32 UR11, UR4, 0x7, URZ ;  /* 0x00000007040b7899 */ /* 0x000fe400080006ff */
[----:B------:R-:W-:Y:S02]  /*3590*/  ULOP3.LUT UR4, UR4, 0xffe, URZ, 0xc0, !UPT ;  /* 0x00000ffe04047892 */ /* 0x000fe4000f8ec0ff */
[----:B------:R-:W-:Y:S02]  /*35a0*/  ULOP3.LUT UR11, UR11, 0xffffff00, URZ, 0xc0, !UPT ;  /* 0xffffff000b0b7892 */ /* 0x000fe4000f8ec0ff */
[----:B------:R-:W-:Y:S02]  /*35b0*/  UIADD3 UR4, UPT, UPT, -UR4, UR30, URZ ;  /* 0x0000001e04047290 */ /* 0x000fe4000fffe1ff */
[----:B------:R-:W-:Y:S01]  /*35c0*/  UIADD3 UR11, UPT, UPT, UR42, UR11, URZ ;  /* 0x0000000b2a0b7290 */ /* 0x000fe2000fffe0ff */
[----:B------:R-:W2:Y:S03]  /*35d0*/  SYNCS.PHASECHK.TRANS64.TRYWAIT P0, [UR31+0xe0], R0 ;  /* 0x0000e000ff0075a7 */ /* 0x000ea6000800111f */
[----:B------:R-:W-:Y:S01]  /*35e0*/  ULEA UR11, UR4, UR11, 0x14 ;  /* 0x0000000b040b7291 */ /* 0x000fe2000f8ea0ff */
[----:B-123--:R-:W-:Y:S11]  /*35f0*/  @!P0 BRA `(.L_x_62) ;  /* 0x0000006400c88947 */ /* 0x00eff60003800000 */
.L_x_152:
[----:B------:R-:W-:Y:S01]  /*3600*/  IADD3 R10, PT, PT, R10, 0x1, RZ ;  /* 0x000000010a0a7810 */ /* 0x000fe20007ffe0ff */
[----:B------:R-:W-:Y:S06]  /*3610*/  BRA.U !UP4, `(.L_x_63) ;  /* 0x000000010cc07547 */ /* 0x000fec000b800000 */
[----:B------:R-:W-:Y:S01]  /*3620*/  UPLOP3.LUT UP2, UPT, UPT, UPT, UPT, 0x40, 0x4 ;  /* 0x000000000004789c */ /* 0x000fe20003f4e870 */
[----:B------:R-:W-:Y:S01]  /*3630*/  UMOV UR23, UR41 ;  /* 0x0000002900177c82 */ /* 0x000fe20008000000 */
[----:B------:R-:W-:Y:S01]  /*3640*/  UMOV UR22, UR40 ;  /* 0x0000002800167c82 */ /* 0x000fe20008000000 */
[----:B------:R-:W-:-:S08]  /*3650*/  UMOV UR10, UR24 ;  /* 0x00000018000a7c82 */ /* 0x000fd00008000000 */
.L_x_66:
[----:B------:R-:W-:Y:S02]  /*3660*/  UIADD3 UR23, UPT, UPT, UR23, 0x1, URZ ;  /* 0x0000000117177890 */ /* 0x000fe4000fffe0ff */
[----:B--2---:R-:W-:Y:S02]  /*3670*/  ULEA UR5, UR10, UR26, 0x3 ;  /* 0x0000001a0a057291 */ /* 0x004fe4000f8e18ff */
[----:B------:R-:W-:Y:S01]  /*3680*/  UISETP.NE.AND UP3, UPT, UR23, URZ, UPT ;  /* 0x000000ff1700728c */ /* 0x000fe2000bf65270 */
[----:B---3--:R-:W-:Y:S10]  /*3690*/  @P2 BRA `(.L_x_64) ;  /* 0x00000000000c2947 */ /* 0x008ff40003800000 */
[----:B-1----:R-:W-:Y:S04]  /*36a0*/  SHF.L.U32 R2, R8, 0x1f, RZ ;  /* 0x0000001f08027819 */ /* 0x002fe800000006ff */
[----:B------:R-:W1:Y:S02]  /*36b0*/  SYNCS.PHASECHK.TRANS64.TRYWAIT P0, [UR5], R2 ;  /* 0x00000002ff0075a7 */ /* 0x000e640008001105 */
[----:B-1----:R-:W-:Y:S05]  /*36c0*/  @!P0 BRA `(.L_x_65) ;  /* 0x0000006400ac8947 */ /* 0x002fea0003800000 */
.L_x_64:
[----:B------:R-:W-:Y:S01]  /*36d0*/  UISETP.NE.AND UP0, UPT, UR22, 0x1, UPT ;  /* 0x000000011600788c */ /* 0x000fe2000bf05270 */
[----:B------:R-:W-:Y:S01]  /*36e0*/  PLOP3.LUT P2, PT, PT, PT, PT, 0x80, 0x8 ;  /* 0x000000000008781c */ /* 0x000fe20003f4f070 */
[----:B------:R-:W-:Y:S02]  /*36f0*/  UIADD3 UR4, UPT, UPT, UR10, 0x1, URZ ;  /* 0x000000010a047890 */ /* 0x000fe4000fffe0ff */
[----:B------:R-:W-:Y:S02]  /*3700*/  UIADD3 UR25, UPT, UPT, UR5, 0x28, URZ ;  /* 0x0000002805197890 */ /* 0x000fe4000fffe0ff */
[----:B------:R-:W-:Y:S01]  /*3710*/  UISETP.NE.AND UP1, UPT, UR4, 0x5, UPT ;  /* 0x000000050400788c */ /* 0x000fe2000bf25270 */
[----:B------:R-:W-:Y:S01]  /*3720*/  PLOP3.LUT P0, PT, PT, PT, UP0, 0x80, 0x8 ;  /* 0x000000000008781c */ /* 0x000fe20003f0f008 */
[----:B------:R-:W-:Y:S02]  /*3730*/  UIADD3 UR22, UPT, UPT, UR22, -0x1, URZ ;  /* 0xffffffff16167890 */ /* 0x000fe4000fffe0ff */
[----:B------:R-:W-:Y:S02]  /*3740*/  USEL UR6, URZ, 0x1, UP1 ;  /* 0x00000001ff067887 */ /* 0x000fe40008800000 */
[----:B------:R-:W-:Y:S01]  /*3750*/  USEL UR24, UR4, URZ, UP1 ;  /* 0x000000ff04187287 */ /* 0x000fe20008800000 */
[----:B------:R-:W-:Y:S01]  /*3760*/  UMOV UR7, 0x40004040 ;  /* 0x4000404000077882 */ /* 0x000fe20000000000 */
[----:B------:R-:W-:Y:S02]  /*3770*/  UMOV UR5, 0x40004040 ;  /* 0x4000404000057882 */ /* 0x000fe40000000000 */
[----:B------:R-:W-:Y:S01]  /*3780*/  @UP0 ULEA UR4, UR24, UR26, 0x3 ;  /* 0x0000001a18040291 */ /* 0x000fe2000f8e18ff */
[----:B------:R-:W-:Y:S01]  /*3790*/  LOP3.LUT R8, R8, UR6, RZ, 0x3c, !PT ;  /* 0x0000000608087c12 */ /* 0x000fe2000f8e3cff */
[----:B------:R-:W-:Y:S01]  /*37a0*/  ULEA UR6, UR10, UR29, 0xb ;  /* 0x0000001d0a067291 */ /* 0x000fe2000f8e58ff */
[----:B------:R-:W-:Y:S02]  /*37b0*/  UMOV UR21, 0x40004040 ;  /* 0x4000404000157882 */ /* 0x000fe40000000000 */
[----:B-1----:R-:W-:Y:S01]  /*37c0*/  @P0 SHF.L.U32 R0, R8, 0x1f, RZ ;  /* 0x0000001f08000819 */ /* 0x002fe200000006ff */
[----:B------:R-:W-:Y:S02]  /*37d0*/  UIADD3 UR20, UPT, UPT, UR6, 0x2, URZ ;  /* 0x0000000206147890 */ /* 0x000fe4000fffe0ff */
[----:B------:R-:W-:Y:S01]  /*37e0*/  UIADD3 UR16, UPT, UPT, UR6, 0x4, URZ ;  /* 0x0000000406107890 */ /* 0x000fe2000fffe0ff */
[----:B------:R2:W3:Y:S01]  /*37f0*/  @P0 SYNCS.PHASECHK.TRANS64.TRYWAIT P2, [UR4], R0 ;  /* 0x00000000ff0005a7 */ /* 0x0004e20008041104 */
[----:B------:R-:W-:Y:S02]  /*3800*/  ULEA UR4, UR10, UR28, 0x9 ;  /* 0x0000001c0a047291 */ /* 0x000fe4000f8e48ff */
[----:B------:R-:W-:Y:S02]  /*3810*/  UIADD3 UR12, UPT, UPT, UR6, 0x6, URZ ;  /* 0x00000006060c7890 */ /* 0x000fe4000fffe0ff */
[----:B------:R-:W-:Y:S02]  /*3820*/  UIADD3 UR18, UPT, UPT, UR4, 0x2, URZ ;  /* 0x0000000204127890 */ /* 0x000fe4000fffe0ff */
[----:B------:R-:W-:Y:S02]  /*3830*/  UIADD3 UR14, UPT, UPT, UR4, 0x4, URZ ;  /* 0x00000004040e7890 */ /* 0x000fe4000fffe0ff */
[----:B------:R-:W-:Y:S01]  /*3840*/  UIADD3 UR8, UPT, UPT, UR4, 0x6, URZ ;  /* 0x0000000604087890 */ /* 0x000fe2000fffe0ff */
[----:B------:R2:W-:Y:S01]  /*3850*/  UTCIMMA gdesc[UR4], gdesc[UR6], tmem[UR11], tmem[UR38], idesc[UR39], UP2 ;  /* 0x00ff2606040075ea */ /* 0x0005e2000900010b */
[----:B------:R-:W-:Y:S01]  /*3860*/  UPLOP3.LUT UP2, UPT, UPT, UPT, UPT, 0x80, 0x8 ;  /* 0x000000000008789c */ /* 0x000fe20003f4f070 */
[----:B------:R-:W-:Y:S01]  /*3870*/  UMOV UR19, 0x40004040 ;  /* 0x4000404000137882 */ /* 0x000fe20000000000 */
[----:B------:R-:W-:Y:S01]  /*3880*/  UMOV UR17, 0x40004040 ;  /* 0x4000404000117882 */ /* 0x000fe20000000000 */
[----:B------:R2:W-:Y:S01]  /*3890*/  UTCIMMA gdesc[UR18], gdesc[UR20], tmem[UR11], tmem[UR36], idesc[UR37], UPT ;  /* 0x00ff2414120075ea */ /* 0x0005e2000b80010b */
[----:B------:R-:W-:Y:S01]  /*38a0*/  UMOV UR15, 0x40004040 ;  /* 0x40004040000f7882 */ /* 0x000fe20000000000 */
[----:B------:R-:W-:Y:S01]  /*38b0*/  UMOV UR13, 0x40004040 ;  /* 0x40004040000d7882 */ /* 0x000fe20000000000 */
[----:B------:R-:W-:Y:S01]  /*38c0*/  UMOV UR9, 0x40004040 ;  /* 0x4000404000097882 */ /* 0x000fe20000000000 */
[----:B------:R2:W-:Y:S01]  /*38d0*/  UTCIMMA gdesc[UR14], gdesc[UR16], tmem[UR11], tmem[UR34], idesc[UR35], UPT ;  /* 0x00ff22100e0075ea */ /* 0x0005e2000b80010b */
[----:B------:R2:W-:Y:S01]  /*38e0*/  UTCIMMA gdesc[UR8], gdesc[UR12], tmem[UR11], tmem[UR32], idesc[UR33], UPT ;  /* 0x00ff200c080075ea */ /* 0x0005e2000b80010b */
[----:B------:R2:W-:Y:S01]  /*38f0*/  UTCBAR.MULTICAST [UR25], URZ, UR27 ;  /* 0x000000ff190073e9 */ /* 0x0005e2000800081b */
[----:B------:R-:W-:Y:S01]  /*3900*/  UMOV UR10, UR24 ;  /* 0x00000018000a7c82 */ /* 0x000fe20008000000 */
[----:B------:R-:W-:Y:S05]  /*3910*/  BRA.U UP3, `(.L_x_66) ;  /* 0xfffffffd03507547 */ /* 0x000fea000b83ffff */
.L_x_63:
[----:B--2---:R-:W-:Y:S01]  /*3920*/  UIADD3 UR4, UPT, UPT, UR30, 0x1, URZ ;  /* 0x000000011e047890 */ /* 0x004fe2000fffe0ff */
[C---:B------:R-:W-:Y:S01]  /*3930*/  ISETP.NE.AND P0, PT, R10.reuse, 0x2, PT ;  /* 0x000000020a00780c */ /* 0x040fe20003f05270 */
[----:B------:R-:W-:Y:S02]  /*3940*/  UIADD3 UR5, UPT, UPT, UR31, 0xc0, URZ ;  /* 0x000000c01f057890 */ /* 0x000fe4000fffe0ff */
[----:B------:R-:W-:Y:S01]  /*3950*/  UISETP.NE.AND UP0, UPT, UR4, 0x4, UPT ;  /* 0x000000040400788c */ /* 0x000fe2000bf05270 */
[----:B-1----:R-:W-:Y:S02]  /*3960*/  SEL R0, RZ, 0x1, P0 ;  /* 0x00000001ff007807 */ /* 0x002fe40000000000 */
[----:B------:R-:W-:Y:S01]  /*3970*/  SEL R10, R10, RZ, P0 ;  /* 0x000000ff0a0a7207 */ /* 0x000fe20000000000 */
[----:B------:R-:W-:Y:S01]  /*3980*/  USEL UR6, URZ, 0x1, UP0 ;  /* 0x00000001ff067887 */ /* 0x000fe20008000000 */
[----:B------:R-:W-:Y:S01]  /*3990*/  LOP3.LUT R9, R9, R0, RZ, 0x3c, !PT ;  /* 0x0000000009097212 */ /* 0x000fe200078e3cff */
[----:B------:R-:W-:Y:S01]  /*39a0*/  USEL UR30, UR4, URZ, UP0 ;  /* 0x000000ff041e7287 */ /* 0x000fe20008000000 */
[----:B------:R1:W-:Y:S03]  /*39b0*/  UTCBAR [UR5], URZ ;  /* 0x000000ff050073e9 */ /* 0x0003e600080000ff */
[----:B------:R-:W-:Y:S01]  /*39c0*/  LOP3.LUT R11, R11, UR6, RZ, 0x3c, !PT ;  /* 0x000000060b0b7c12 */ /* 0x000fe2000f8e3cff */
[----:B------:R-:W-:Y:S07]  /*39d0*/  @P1 BRA `(.L_x_67) ;  /* 0xfffffff800881947 */ /* 0x000fee000383ffff */
[----:B------:R-:W2:Y:S01]  /*39e0*/  S2UR UR8, SR_CgaCtaId ;  /* 0x00000000000879c3 */ /* 0x000ea20000008800 */
[----:B------:R-:W-:Y:S01]  /*39f0*/  ELECT P0, URZ, PT ;  /* 0x0000000000ff782f */ /* 0x000fe20003800000 */
[----:B------:R-:W-:Y:S01]  /*3a00*/  IMAD.MOV.U32 R0, RZ, RZ, 0x1 ;  /* 0x00000001ff007424 */ /* 0x000fe200078e00ff */
[----:B------:R-:W-:Y:S01]  /*3a10*/  UIADD3 UR26, UPT, UPT, UR26, 0xe0, URZ ;  /* 0x000000e01a1a7890 */ /* 0x000fe2000fffe0ff */
[----:B------:R-:W-:Y:S01]  /*3a20*/  SHF.L.U32 R2, R11, 0x1f, RZ ;  /* 0x0000001f0b027819 */ /* 0x000fe200000006ff */
[----:B------:R-:W-:-:S03]  /*3a30*/  UMOV UR4, 0x40 ;  /* 0x0000004000047882 */ /* 0x000fc60000000000 */
[----:B------:R-:W-:Y:S01]  /*3a40*/  UVIRTCOUNT.DEALLOC.SMPOOL 0x80 ;  /* 0x000000800000784c */ /* 0x000fe20000000000 */
[----:B--2---:R-:W-:Y:S02]  /*3a50*/  ULEA UR8, UR8, UR4, 0x18 ;  /* 0x0000000408087291 */ /* 0x004fe4000f8ec0ff */
[----:B------:R-:W-:-:S07]  /*3a60*/  ULEA UR4, UR30, UR26, 0x3 ;  /* 0x0000001a1e047291 */ /* 0x000fce000f8e18ff */
[----:B------:R2:W-:Y:S02]  /*3a70*/  @P0 STS.U8 [UR8+0x1c], R0 ;  /* 0x00001c00ff000988 */ /* 0x0005e40008000008 */
[----:B------:R-:W4:Y:S02]  /*3a80*/  SYNCS.PHASECHK.TRANS64.TRYWAIT P0, [UR4], R2 ;  /* 0x00000002ff0075a7 */ /* 0x000f240008001104 */
[----:B--2-4-:R-:W-:Y:S05]  /*3a90*/  @!P0 BRA `(.L_x_68) ;  /* 0x0000006000d08947 */ /* 0x014fea0003800000 */
.L_x_155:
[----:B------:R-:W-:-:S04]  /*3aa0*/  UIADD3 UR4, UPT, UPT, UR30, 0x1, URZ ;  /* 0x000000011e047890 */ /* 0x000fc8000fffe0ff */
[----:B------:R-:W-:-:S04]  /*3ab0*/  UISETP.NE.AND UP0, UPT, UR4, 0x4, UPT ;  /* 0x000000040400788c */ /* 0x000fc8000bf05270 */
[----:B------:R-:W-:Y:S02]  /*3ac0*/  USEL UR6, URZ, 0x1, UP0 ;  /* 0x00000001ff067887 */ /* 0x000fe40008000000 */
[----:B------:R-:W-:-:S04]  /*3ad0*/  USEL UR4, UR4, URZ, UP0 ;  /* 0x000000ff04047287 */ /* 0x000fc80008000000 */
[----:B-1----:R-:W-:Y:S01]  /*3ae0*/  ULEA UR5, UR4, UR26, 0x3 ;  /* 0x0000001a04057291 */ /* 0x002fe2000f8e18ff */
[----:B--2---:R-:W-:-:S04]  /*3af0*/  LOP3.LUT R2, R11, UR6, RZ, 0x3c, !PT ;  /* 0x000000060b027c12 */ /* 0x004fc8000f8e3cff */
[----:B------:R-:W-:-:S04]  /*3b00*/  SHF.L.U32 R3, R2, 0x1f, RZ ;  /* 0x0000001f02037819 */ /* 0x000fc800000006ff */
[----:B------:R-:W1:Y:S02]  /*3b10*/  SYNCS.PHASECHK.TRANS64.TRYWAIT P0, [UR5], R3 ;  /* 0x00000003ff0075a7 */ /* 0x000e640008001105 */
[----:B-1----:R-:W-:Y:S05]  /*3b20*/  @!P0 BRA `(.L_x_69) ;  /* 0x0000006000c48947 */ /* 0x002fea0003800000 */
.L_x_157:
        /* <DEDUP_REMOVED lines=9> */
.L_x_159:
[----:B------:R-:W-:-:S04]  /*3bc0*/  UIADD3 UR4, UPT, UPT, UR4, 0x1, URZ ;  /* 0x0000000104047890 */ /* 0x000fc8000fffe0ff */
[----:B------:R-:W-:-:S04]  /*3bd0*/  UISETP.NE.AND UP0, UPT, UR4, 0x4, UPT ;  /* 0x000000040400788c */ /* 0x000fc8000bf05270 */
[----:B------:R-:W-:Y:S02]  /*3be0*/  USEL UR5, URZ, 0x1, UP0 ;  /* 0x00000001ff057887 */ /* 0x000fe40008000000 */
[----:B------:R-:W-:-:S04]  /*3bf0*/  USEL UR4, UR4, URZ, UP0 ;  /* 0x000000ff04047287 */ /* 0x000fc80008000000 */
[----:B------:R-:W-:Y:S01]  /*3c00*/  ULEA UR4, UR4, UR26, 0x3 ;  /* 0x0000001a04047291 */ /* 0x000fe2000f8e18ff */
[----:B------:R-:W-:-:S04]  /*3c10*/  LOP3.LUT R2, R2, UR5, RZ, 0x3c, !PT ;  /* 0x0000000502027c12 */ /* 0x000fc8000f8e3cff */
[----:B------:R-:W-:-:S04]  /*3c20*/  SHF.L.U32 R2, R2, 0x1f, RZ ;  /* 0x0000001f02027819 */ /* 0x000fc800000006ff */
[----:B------:R-:W2:Y:S02]  /*3c30*/  SYNCS.PHASECHK.TRANS64.TRYWAIT P0, [UR4], R2 ;  /* 0x00000002ff0075a7 */ /* 0x000ea40008001104 */
[----:B--2---:R-:W-:Y:S05]  /*3c40*/  @!P0 BRA `(.L_x_71) ;  /* 0x0000006000ac8947 */ /* 0x004fea0003800000 */
.L_x_161:
[----:B------:R-:W-:Y:S01]  /*3c50*/  NOP ;  /* 0x0000000000007918 */ /* 0x000fe20000000000 */
[----:B-1----:R-:W1:Y:S01]  /*3c60*/  LDS R0, [UR8+0x14] ;  /* 0x00001408ff007984 */ /* 0x002e620008000800 */
[----:B------:R-:W-:Y:S01]  /*3c70*/  ULOP3.LUT UR4, UR42, 0xffff, URZ, 0xc0, !UPT ;  /* 0x0000ffff2a047892 */ /* 0x000fe2000f8ec0ff */
[----:B------:R-:W-:Y:S01]  /*3c80*/  UMOV UR5, 0xffff ;  /* 0x0000ffff00057882 */ /* 0x000fe20000000000 */
[----:B------:R-:W-:Y:S02]  /*3c90*/  UMOV UR6, 0x1 ;  /* 0x0000000100067882 */ /* 0x000fe40000000000 */
[----:B------:R-:W-:-:S04]  /*3ca0*/  USHF.R.U32.HI UR4, URZ, 0x5, UR4 ;  /* 0x00000005ff047899 */ /* 0x000fc80008011604 */
[----:B------:R-:W-:Y:S02]  /*3cb0*/  USHF.L.U32 UR5, UR5, UR4, URZ ;  /* 0x0000000405057299 */ /* 0x000fe400080006ff */
[----:B------:R-:W-:-:S04]  /*3cc0*/  USHF.L.U32 UR4, UR6, UR4, URZ ;  /* 0x0000000406047299 */ /* 0x000fc800080006ff */
[----:B-1----:R-:W-:-:S04]  /*3cd0*/  LOP3.LUT R0, R0, UR5, RZ, 0xc0, !PT ;  /* 0x0000000500007c12 */ /* 0x002fc8000f8ec0ff */
[----:B------:R-:W-:-:S13]  /*3ce0*/  ISETP.NE.AND P0, PT, R0, UR5, PT ;  /* 0x0000000500007c0c */ /* 0x000fda000bf05270 */
[----:B------:R-:W-:Y:S05]  /*3cf0*/  @P0 BRA `(.L_x_72) ;  /* 0x0000000000580947 */ /* 0x000fea0003800000 */
[----:B------:R-:W1:Y:S02]  /*3d00*/  LDS R0, [UR8+0x18] ;  /* 0x00001808ff007984 */ /* 0x000e640008000800 */
[----:B-1----:R-:W-:-:S04]  /*3d10*/  LOP3.LUT R0, R0, UR4, RZ, 0xc0, !PT ;  /* 0x0000000400007c12 */ /* 0x002fc8000f8ec0ff */
[----:B------:R-:W-:-:S13]  /*3d20*/  ISETP.NE.AND P0, PT, R0, UR4, PT ;  /* 0x0000000400007c0c */ /* 0x000fda000bf05270 */
[----:B------:R-:W-:Y:S05]  /*3d30*/  @P0 BRA `(.L_x_73) ;  /* 0x00000000003c0947 */ /* 0x000fea0003800000 */
[----:B------:R-:W1:Y:S01]  /*3d40*/  S2R R2, SR_LANEID ;  /* 0x0000000000027919 */ /* 0x000e620000000000 */
[----:B------:R-:W-:-:S06]  /*3d50*/  ULOP3.LUT UR5, URZ, UR5, URZ, 0x33, !UPT ;  /* 0x00000005ff057292 */ /* 0x000fcc000f8e33ff */
[----:B------:R-:W-:-:S04]  /*3d60*/  IMAD.U32 R0, RZ, RZ, UR5 ;  /* 0x00000005ff007e24 */ /* 0x000fc8000f8e00ff */
[----:B------:R2:W4:Y:S02]  /*3d70*/  REDUX UR7, R0 ;  /* 0x00000000000773c4 */ /* 0x0005240000000000 */
[----:B------:R1:W-:Y:S01]  /*3d80*/  UTCATOMSWS.AND URZ, UR5 ;  /* 0x0000000500ff79e3 */ /* 0x0003e20008000000 */
[----:B--2---:R-:W-:Y:S01]  /*3d90*/  LOP3.LUT R0, RZ, UR4, RZ, 0x33, !PT ;  /* 0x00000004ff007c12 */ /* 0x004fe2000f8e33ff */
[----:B------:R-:W-:Y:S02]  /*3da0*/  VOTEU.ANY UR4, UPT, PT ;  /* 0x0000000000047886 */ /* 0x000fe400038e0100 */
[----:B------:R-:W-:Y:S02]  /*3db0*/  UFLO.U32 UR4, UR4 ;  /* 0x00000004000472bd */ /* 0x000fe400080e0000 */
[----:B------:R-:W2:Y:S04]  /*3dc0*/  REDUX UR6, R0 ;  /* 0x00000000000673c4 */ /* 0x000ea80000000000 */
[----:B-1----:R-:W-:-:S02]  /*3dd0*/  ISETP.EQ.U32.AND P0, PT, R2, UR4, PT ;  /* 0x0000000402007c0c */ /* 0x002fc4000bf02070 */
[----:B----4-:R-:W-:-:S11]  /*3de0*/  MOV R2, UR7 ;  /* 0x0000000700027c02 */ /* 0x010fd60008000f00 */
[----:B------:R1:W-:Y:S01]  /*3df0*/  @P0 ATOMS.AND RZ, [UR8+0x14], R2 ;  /* 0x00001402ffff098c */ /* 0x0003e2000a800008 */
[----:B--2---:R-:W-:-:S05]  /*3e00*/  IMAD.U32 R0, RZ, RZ, UR6 ;  /* 0x00000006ff007e24 */ /* 0x004fca000f8e00ff */
[----:B------:R1:W-:Y:S01]  /*3e10*/  @P0 ATOMS.AND RZ, [UR8+0x18], R0 ;  /* 0x00001800ffff098c */ /* 0x0003e2000a800008 */
[----:B------:R-:W-:Y:S05]  /*3e20*/  BRA `(.L_x_74) ;  /* 0x0000000000147947 */ /* 0x000fea0003800000 */
.L_x_73:
[----:B------:R-:W-:Y:S02]  /*3e30*/  MOV R2, 0x3e50 ;  /* 0x00003e5000027802 */ /* 0x000fe40000000f00 */
[----:B---3-5:R-:W-:Y:S05]  /*3e40*/  CALL.REL.NOINC `($__internal_0_$__cuda_sm10x_tcgen05_guardrail_trap_col_being_dealloced_not_returned_by_alloc) ;  /* 0x0000006400907944 */ /* 0x028fea0003c00000 */
[----:B------:R-:W-:Y:S05]  /*3e50*/  BRA `(.L_x_74) ;  /* 0x0000000000087947 */ /* 0x000fea0003800000 */
.L_x_72:
[----:B------:R-:W-:Y:S02]  /*3e60*/  MOV R2, 0x3e80 ;  /* 0x00003e8000027802 */ /* 0x000fe40000000f00 */
[----:B---3-5:R-:W-:Y:S05]  /*3e70*/  CALL.REL.NOINC `($__internal_2_$__cuda_sm10x_tcgen05_guardrail_trap_unallocated_columns_being_dealloced) ;  /* 0x00000064009c7944 */ /* 0x028fea0003c00000 */
.L_x_74:
[----:B------:R-:W-:Y:S01]  /*3e80*/  NOP ;  /* 0x0000000000007918 */ /* 0x000fe20000000000 */
[----:B------:R-:W-:Y:S05]  /*3e90*/  EXIT ;  /* 0x000000000000794d */ /* 0x000fea0003800000 */
.L_x_56:
[----:B------:R-:W-:-:S09]  /*3ea0*/  UISETP.NE.OR UP0, UPT, UR18, 0x3, !UP3 ;  /* 0x000000031200788c */ /* 0x000fd2000df05670 */
[----:B------:R-:W-:Y:S05]  /*3eb0*/  BRA.U UP0, `(.L_x_75) ;  /* 0x0000001100847547 */ /* 0x000fea000b800000 */
[----:B------:R-:W2:Y:S01]  /*3ec0*/  LDCU.64 UR4, c[0x0][0x888] ;  /* 0x00011100ff0477ac */ /* 0x000ea20008000a00 */
[----:B------:R-:W3:Y:S01]  /*3ed0*/  LDC.64 R12, c[0x0][0x348] ;  /* 0x0000d200ff0c7b82 */ /* 0x000ee20000000a00 */
[----:B------:R-:W-:Y:S02]  /*3ee0*/  HFMA2 R9, -RZ, RZ, 0, 0 ;  /* 0x00000000ff097431 */ /* 0x000fe400000001ff */
[----:B------:R-:W-:Y:S01]  /*3ef0*/  IMAD.MOV.U32 R11, RZ, RZ, 0x1 ;  /* 0x00000001ff0b7424 */ /* 0x000fe200078e00ff */
[----:B------:R-:W4:Y:S01]  /*3f00*/  LDCU UR40, c[0x0][0x370] ;  /* 0x00006e00ff2877ac */ /* 0x000f220008000800 */
[----:B------:R-:W-:Y:S01]  /*3f10*/  IMAD.MOV.U32 R10, RZ, RZ, RZ ;  /* 0x000000ffff0a7224 */ /* 0x000fe200078e00ff */
[----:B------:R-:W-:Y:S01]  /*3f20*/  MOV R3, 0x1000 ;  /* 0x0000100000037802 */ /* 0x000fe20000000f00 */
[----:B------:R-:W4:Y:S01]  /*3f30*/  LDCU.128 UR48, c[0x0][0xb10] ;  /* 0x00016200ff3077ac */ /* 0x000f220008000c00 */
[----:B------:R-:W1:Y:S01]  /*3f40*/  LDCU UR37, c[0x0][0x374] ;  /* 0x00006e80ff2577ac */ /* 0x000e620008000800 */
[----:B------:R-:W1:Y:S01]  /*3f50*/  LDCU.64 UR38, c[0x0][0x890] ;  /* 0x00011200ff2677ac */ /* 0x000e620008000a00 */
[----:B------:R-:W1:Y:S01]  /*3f60*/  LDCU UR15, c[0x0][0xb0c] ;  /* 0x00016180ff0f77ac */ /* 0x000e620008000800 */
[----:B--2---:R-:W-:Y:S01]  /*3f70*/  UISETP.NE.U32.AND UP0, UPT, UR4, URZ, UPT ;  /* 0x000000ff0400728c */ /* 0x004fe2000bf05070 */
[----:B------:R-:W2:Y:S01]  /*3f80*/  LDCU UR47, c[0x0][0xb20] ;  /* 0x00016400ff2f77ac */ /* 0x000ea20008000800 */
[----:B------:R-:W2:Y:S01]  /*3f90*/  LDCU UR4, c[0x0][0xb30] ;  /* 0x00016600ff0477ac */ /* 0x000ea20008000800 */
[----:B------:R-:W-:Y:S01]  /*3fa0*/  UMOV UR21, 0x400 ;  /* 0x0000040000157882 */ /* 0x000fe20000000000 */
[----:B----4-:R-:W-:-:S02]  /*3fb0*/  UIMAD.WIDE.U32 UR6, UR40, UR48, URZ ;  /* 0x00000030280672a5 */ /* 0x010fc4000f8e00ff */
[----:B-1----:R-:W-:Y:S02]  /*3fc0*/  UIMAD.WIDE.U32 UR8, UR37, UR51, URZ ;  /* 0x00000033250872a5 */ /* 0x002fe4000f8e00ff */
[----:B------:R-:W-:Y:S02]  /*3fd0*/  ULEA UR21, UR45, UR21, 0x18 ;  /* 0x000000152d157291 */ /* 0x000fe4000f8ec0ff */
[----:B------:R-:W-:Y:S02]  /*3fe0*/  USEL UR41, URZ, 0x1, UP6 ;  /* 0x00000001ff297887 */ /* 0x000fe4000b000000 */
[----:B------:R-:W-:Y:S02]  /*3ff0*/  UISETP.NE.U32.AND UP6, UPT, UR38, URZ, UPT ;  /* 0x000000ff2600728c */ /* 0x000fe4000bfc5070 */
[----:B------:R-:W-:Y:S02]  /*4000*/  UIADD3 UR43, UPT, UPT, UR21, 0x68, URZ ;  /* 0x00000068152b7890 */ /* 0x000fe4000fffe0ff */
[----:B------:R-:W-:-:S02]  /*4010*/  UISETP.NE.AND.EX UP5, UPT, UR5, URZ, UPT, UP0 ;  /* 0x000000ff0500728c */ /* 0x000fc4000bfa5300 */
[----:B------:R-:W-:Y:S01]  /*4020*/  UISETP.NE.AND UP0, UPT, UR42, 0x1, UPT ;  /* 0x000000012a00788c */ /* 0x000fe2000bf05270 */
[----:B------:R-:W-:Y:S01]  /*4030*/  UMOV UR6, UR7 ;  /* 0x0000000700067c82 */ /* 0x000fe20008000000 */
[----:B------:R-:W-:Y:S01]  /*4040*/  UMOV UR44, UR9 ;  /* 0x00000009002c7c82 */ /* 0x000fe20008000000 */
[----:B------:R-:W-:Y:S02]  /*4050*/  UISETP.NE.AND UP0, UPT, UR15, 0x1, UPT ;  /* 0x000000010f00788c */ /* 0x000fe4000bf05270 */
[----:B------:R-:W-:Y:S02]  /*4060*/  UPLOP3.LUT UP4, UPT, UPT, UPT, UPT, 0x40, 0x4 ;  /* 0x000000000004789c */ /* 0x000fe40003f8e870 */
[----:B------:R-:W-:Y:S01]  /*4070*/  UISETP.GE.AND UP2, UPT, UR42, 0x1, UPT ;  /* 0x000000012a00788c */ /* 0x000fe2000bf46270 */
[----:B------:R-:W1:Y:S01]  /*4080*/  LDCU.64 UR22, c[0x0][0xb28] ;  /* 0x00016500ff1677ac */ /* 0x000e620008000a00 */
[----:B------:R-:W-:Y:S02]  /*4090*/  UISETP.NE.AND.EX UP6, UPT, UR39, URZ, UPT, UP6 ;  /* 0x000000ff2700728c */ /* 0x000fe4000bfc5360 */
[----:B------:R-:W-:-:S02]  /*40a0*/  UIADD3 UR33, UPT, UPT, UR21, 0x50, URZ ;  /* 0x0000005015217890 */ /* 0x000fc4000fffe0ff */
[----:B------:R-:W-:Y:S02]  /*40b0*/  UIADD3 UR25, UPT, UPT, UR21, 0x58, URZ ;  /* 0x0000005815197890 */ /* 0x000fe4000fffe0ff */
[----:B------:R-:W-:Y:S02]  /*40c0*/  UIADD3 UR17, UPT, UPT, UR21, 0x60, URZ ;  /* 0x0000006015117890 */ /* 0x000fe4000fffe0ff */
[----:B------:R-:W-:Y:S02]  /*40d0*/  UPRMT UR43, UR45, 0x654, UR43 ;  /* 0x000006542d2b7896 */ /* 0x000fe4000800002b */
[----:B------:R-:W-:Y:S02]  /*40e0*/  USHF.R.U32.HI UR46, URZ, UR49, UR6 ;  /* 0x00000031ff2e7299 */ /* 0x000fe40008011606 */
[----:B--2---:R-:W-:Y:S02]  /*40f0*/  USHF.R.U32.HI UR44, URZ, UR47, UR44 ;  /* 0x0000002fff2c7299 */ /* 0x004fe4000801162c */
[----:B------:R-:W-:-:S02]  /*4100*/  UISETP.NE.AND UP0, UPT, UR50, 0x1, UPT ;  /* 0x000000013200788c */ /* 0x000fc4000bf05270 */
[----:B---3--:R-:W-:-:S11]  /*4110*/  UISETP.NE.AND UP3, UPT, UR4, 0x1, UPT ;  /* 0x000000010400788c */ /* 0x008fd6000bf65270 */
.L_x_86:
[C---:B------:R-:W-:Y:S02]  /*4120*/  LEA R8, R10.reuse, UR21, 0x3 ;  /* 0x000000150a087c11 */ /* 0x040fe4000f8e18ff */
[----:B------:R-:W-:Y:S02]  /*4130*/  SHF.L.U32 R0, R9, 0x1f, RZ ;  /* 0x0000001f09007819 */ /* 0x000fe400000006ff */
[----:B------:R-:W-:Y:S02]  /*4140*/  LEA R4, R10, UR21, 0x4 ;  /* 0x000000150a047c11 */ /* 0x000fe4000f8e20ff */
[----:B--2---:R-:W2:Y:S02]  /*4150*/  SYNCS.PHASECHK.TRANS64.TRYWAIT P0, [R8+URZ+0xa0], R0 ;  /* 0x0000a000080075a7 */ /* 0x004ea400080011ff */
[----:B--2---:R-:W-:Y:S05]  /*4160*/  @!P0 BRA `(.L_x_76) ;  /* 0x0000005c007c8947 */ /* 0x004fea0003800000 */
.L_x_162:
[----:B------:R-:W3:Y:S01]  /*4170*/  LDS.128 R4, [R4+0x130] ;  /* 0x0001300004047984 */ /* 0x000ee20000000c00 */
[----:B------:R-:W-:Y:S01]  /*4180*/  UISETP.GE.AND UP0, UPT, UR42, 0x1, UPT ;  /* 0x000000012a00788c */ /* 0x000fe2000bf06270 */
[----:B------:R-:W-:Y:S01]  /*4190*/  @!PT LDS RZ, [RZ] ;  /* 0x00000000fffff984 */ /* 0x000fe20000000800 */
[----:B------:R-:W-:Y:S01]  /*41a0*/  @!PT LDS RZ, [RZ] ;  /* 0x00000000fffff984 */ /* 0x000fe20000000800 */
[----:B------:R-:W-:Y:S01]  /*41b0*/  @!PT LDS RZ, [RZ] ;  /* 0x00000000fffff984 */ /* 0x000fe20000000800 */
[----:B------:R-:W-:Y:S01]  /*41c0*/  @!PT LDS RZ, [RZ] ;  /* 0x00000000fffff984 */ /* 0x000fe20000000800 */
[----:B------:R4:W-:Y:S06]  /*41d0*/  MEMBAR.ALL.CTA ;  /* 0x0000000000007992 */ /* 0x0009ec0000008000 */
[----:B----4-:R-:W4:Y:S01]  /*41e0*/  FENCE.VIEW.ASYNC.S ;  /* 0x00000000000073c6 */ /* 0x010f220000000000 */
[----:B---3--:R-:W-:Y:S11]  /*41f0*/  LOP3.LUT P0, RZ, R6, 0x1, RZ, 0xc0, !PT ;  /* 0x0000000106ff7812 */ /* 0x008ff6000780c0ff */
[----:B------:R-:W-:Y:S02]  /*4200*/  @!UPT UIADD3 URZ, UPT, UPT, URZ, URZ, URZ ;  /* 0x000000fffffff290 */ /* 0x000fe4000fffe0ff */
[----:B----4-:R-:W-:Y:S01]  /*4210*/  VOTEU.ANY UP2, P0 ;  /* 0x0000000000ff7886 */ /* 0x010fe20000040100 */
[----:B------:R-:W-:Y:S11]  /*4220*/  PLOP3.LUT P0, PT, PT, PT, UP2, 0x80, 0x8 ;  /* 0x000000000008781c */ /* 0x000ff60003f0f028 */
[----:B------:R-:W-:Y:S02]  /*4230*/  @!UPT UIADD3 URZ, UPT, UPT, URZ, URZ, URZ ;  /* 0x000000fffffff290 */ /* 0x000fe4000fffe0ff */
[----:B--2---:R-:W-:Y:S02]  /*4240*/  @P0 SHF.R.U32.HI R0, RZ, 0x10, R5 ;  /* 0x00000010ff000819 */ /* 0x004fe40000011605 */
[----:B------:R-:W-:Y:S02]  /*4250*/  @P0 MOV R2, R4 ;  /* 0x0000000400020202 */ /* 0x000fe40000000f00 */
[----:B------:R-:W-:Y:S01]  /*4260*/  @P0 R2UR UR4, R0 ;  /* 0x00000000000402ca */ /* 0x000fe200000e0000 */
[----:B------:R-:W-:Y:S01]  /*4270*/  VIADD R0, R8, 0xb0 ;  /* 0x000000b008007836 */ /* 0x000fe20000000000 */
[----:B------:R-:W-:Y:S02]  /*4280*/  @P0 LOP3.LUT R4, R5, 0xffff, RZ, 0xc0, !PT ;  /* 0x0000ffff05040812 */ /* 0x000fe400078ec0ff */
[----:B------:R-:W-:Y:S02]  /*4290*/  @P0 R2UR UR6, R2 ;  /* 0x00000000020602ca */ /* 0x000fe400000e0000 */
[----:B------:R-:W-:Y:S02]  /*42a0*/  PRMT R0, RZ, 0x654, R0 ;  /* 0x00000654ff007816 */ /* 0x000fe40000000000 */
[----:B------:R-:W-:Y:S02]  /*42b0*/  @P0 R2UR UR5, R4 ;  /* 0x00000000040502ca */ /* 0x000fe400000e0000 */
[----:B------:R2:W-:Y:S03]  /*42c0*/  SYNCS.ARRIVE.TRANS64.RED.A1T0 RZ, [R0+URZ], RZ ;  /* 0x000000ff00ff79a7 */ /* 0x0005e600081004ff */
[----:B------:R-:W-:Y:S04]  /*42d0*/  @UP2 UMOV UR29, UR4 ;  /* 0x00000004001d2c82 */ /* 0x000fe80008000000 */
[----:B------:R-:W-:Y:S04]  /*42e0*/  @UP2 UMOV UR14, UR6 ;  /* 0x00000006000e2c82 */ /* 0x000fe80008000000 */
[----:B------:R-:W-:Y:S01]  /*42f0*/  @UP2 UMOV UR13, UR5 ;  /* 0x00000005000d2c82 */ /* 0x000fe20008000000 */
[----:B------:R-:W-:Y:S05]  /*4300*/  BRA.U !UP0, `(.L_x_77) ;  /* 0x0000000108c07547 */ /* 0x000fea000b800000 */
[----:B------:R-:W-:Y:S02]  /*4310*/  UIMAD.WIDE.U32 UR18, UR13, UR51, URZ ;  /* 0x000000330d1272a5 */ /* 0x000fe4000f8e00ff */
[----:B------:R-:W-:Y:S02]  /*4320*/  UP2UR UR16, UPR, URZ, 0x4 ;  /* 0x00000004ff107883 */ /* 0x000fe40008000000 */
[----:B------:R-:W-:Y:S02]  /*4330*/  UISETP.NE.AND UP2, UPT, UR50, 0x1, UPT ;  /* 0x000000013200788c */ /* 0x000fe4000bf45270 */
[----:B------:R-:W-:Y:S02]  /*4340*/  UIMAD.WIDE.U32 UR26, UR14, UR48, URZ ;  /* 0x000000300e1a72a5 */ /* 0x000fe4000f8e00ff */
[----:B------:R-:W-:Y:S02]  /*4350*/  USEL UR4, UR37, UR44, !UP2 ;  /* 0x0000002c25047287 */ /* 0x000fe4000d000000 */
[----:B------:R-:W-:Y:S02]  /*4360*/  UISETP.NE.AND UP0, UPT, UR15, 0x1, UPT ;  /* 0x000000010f00788c */ /* 0x000fe4000bf05270 */
[----:B------:R-:W-:Y:S02]  /*4370*/  UP2UR UR20, UPR, URZ, 0x2 ;  /* 0x00000002ff147883 */ /* 0x000fe40008000000 */
[----:B------:R-:W-:Y:S02]  /*4380*/  UISETP.NE.AND UP1, UPT, UR42, 0x1, UPT ;  /* 0x000000012a00788c */ /* 0x000fe4000bf25270 */
[----:B-1----:R-:W-:Y:S02]  /*4390*/  UIMAD.WIDE.U32 UR8, UR4, UR22, URZ ;  /* 0x00000016040872a5 */ /* 0x002fe4000f8e00ff */
[----:B------:R-:W-:Y:S01]  /*43a0*/  USEL UR7, UR40, UR46, !UP0 ;  /* 0x0000002e28077287 */ /* 0x000fe2000c000000 */
[----:B------:R-:W-:Y:S02]  /*43b0*/  UMOV UR5, UR19 ;  /* 0x0000001300057c82 */ /* 0x000fe40008000000 */
[----:B------:R-:W-:Y:S02]  /*43c0*/  USHF.R.U32.HI UR6, URZ, UR47, UR5 ;  /* 0x0000002fff067299 */ /* 0x000fe40008011605 */
[----:B------:R-:W-:Y:S02]  /*43d0*/  UIMAD.WIDE.U32 UR10, UR7, UR22, URZ ;  /* 0x00000016070a72a5 */ /* 0x000fe4000f8e00ff */
[----:B------:R-:W-:Y:S02]  /*43e0*/  USEL UR6, UR13, UR6, !UP2 ;  /* 0x000000060d067287 */ /* 0x000fe4000d000000 */
[----:B------:R-:W-:Y:S01]  /*43f0*/  UISETP.NE.AND UP2, UPT, UR16, URZ, UPT ;  /* 0x000000ff1000728c */ /* 0x000fe2000bf45270 */
[----:B------:R-:W-:Y:S02]  /*4400*/  UMOV UR5, UR27 ;  /* 0x0000001b00057c82 */ /* 0x000fe40008000000 */
[----:B------:R-:W-:Y:S03]  /*4410*/  USHF.R.U32.HI UR12, URZ, UR49, UR5 ;  /* 0x00000031ff0c7299 */ /* 0x000fe60008011605 */
[----:B------:R-:W-:Y:S02]  /*4420*/  UMOV UR5, UR9 ;  /* 0x0000000900057c82 */ /* 0x000fe40008000000 */
[----:B------:R-:W-:Y:S03]  /*4430*/  @UP1 USHF.R.U32.HI UR4, URZ, UR23, UR5 ;  /* 0x00000017ff041299 */ /* 0x000fe60008011605 */
[----:B------:R-:W-:Y:S01]  /*4440*/  UMOV UR5, UR11 ;  /* 0x0000000b00057c82 */ /* 0x000fe20008000000 */
[----:B------:R-:W-:Y:S02]  /*4450*/  UIMAD UR4, UR42, UR4, URZ ;  /* 0x000000042a0472a4 */ /* 0x000fe4000f8e02ff */
[----:B------:R-:W-:Y:S02]  /*4460*/  @UP1 USHF.R.U32.HI UR7, URZ, UR23, UR5 ;  /* 0x00000017ff071299 */ /* 0x000fe40008011605 */
[----:B------:R-:W-:Y:S02]  /*4470*/  USEL UR5, UR14, UR12, !UP0 ;  /* 0x0000000c0e057287 */ /* 0x000fe4000c000000 */
[----:B------:R-:W-:Y:S02]  /*4480*/  UIMAD.WIDE.U32 UR10, UR6, UR22, URZ ;  /* 0x00000016060a72a5 */ /* 0x000fe4000f8e00ff */
[----:B------:R-:W-:Y:S02]  /*4490*/  UIMAD UR8, UR42, UR7, URZ ;  /* 0x000000072a0872a4 */ /* 0x000fe4000f8e02ff */
[----:B------:R-:W-:Y:S03]  /*44a0*/  UISETP.GE.AND UP0, UPT, UR6, UR4, UPT ;  /* 0x000000040600728c */ /* 0x000fe6000bf06270 */
[----:B------:R-:W-:Y:S01]  /*44b0*/  UMOV UR4, UR11 ;  /* 0x0000000b00047c82 */ /* 0x000fe20008000000 */
[----:B------:R-:W-:Y:S02]  /*44c0*/  UISETP.GE.OR UP0, UPT, UR5, UR8, UP0 ;  /* 0x000000080500728c */ /* 0x000fe40008706670 */
[----:B------:R-:W-:Y:S02]  /*44d0*/  USHF.R.U32.HI UR4, URZ, UR23, UR4 ;  /* 0x00000017ff047299 */ /* 0x000fe40008011604 */
[----:B------:R-:W-:Y:S02]  /*44e0*/  UIMAD.WIDE.U32 UR8, UR5, UR22, URZ ;  /* 0x00000016050872a5 */ /* 0x000fe4000f8e00ff */
[----:B------:R-:W-:Y:S04]  /*44f0*/  USEL UR10, UR6, UR4, !UP1 ;  /* 0x00000004060a7287 */ /* 0x000fe8000c800000 */
[----:B------:R-:W-:Y:S01]  /*4500*/  UIADD3 UR11, UPT, UPT, -UR10, URZ, URZ ;  /* 0x000000ff0a0b7290 */ /* 0x000fe2000fffe1ff */
[----:B------:R-:W-:Y:S02]  /*4510*/  @!UP0 UMOV UR4, UR9 ;  /* 0x0000000900048c82 */ /* 0x000fe40008000000 */
[----:B------:R-:W-:Y:S02]  /*4520*/  @!UP0 USHF.R.U32.HI UR4, URZ, UR23, UR4 ;  /* 0x00000017ff048299 */ /* 0x000fe40008011604 */
[----:B------:R-:W-:Y:S02]  /*4530*/  UIMAD UR8, UR42, UR11, UR6 ;  /* 0x0000000b2a0872a4 */ /* 0x000fe4000f8e0206 */
[----:B------:R-:W-:Y:S02]  /*4540*/  @!UP0 USEL UR4, UR5, UR4, !UP1 ;  /* 0x0000000405048287 */ /* 0x000fe4000c800000 */
[----:B------:R-:W-:Y:S02]  /*4550*/  UISETP.NE.AND UP1, UPT, UR20, URZ, UPT ;  /* 0x000000ff1400728c */ /* 0x000fe4000bf25270 */
[----:B------:R-:W-:Y:S02]  /*4560*/  @!UP0 UIMAD UR8, UR7, UR8, UR4 ;  /* 0x00000008070882a4 */ /* 0x000fe4000f8e0204 */
[----:B------:R-:W-:Y:S02]  /*4570*/  @!UP0 UIADD3 UR9, UPT, UPT, UR10, -UR4, URZ ;  /* 0x800000040a098290 */ /* 0x000fe4000fffe0ff */
[----:B------:R-:W-:Y:S02]  /*4580*/  UIADD3 UR4, UPT, UPT, -UR5, URZ, URZ ;  /* 0x000000ff05047290 */ /* 0x000fe4000fffe1ff */
[----:B------:R-:W-:Y:S02]  /*4590*/  UIADD3 UR7, UPT, UPT, -UR6, URZ, URZ ;  /* 0x000000ff06077290 */ /* 0x000fe4000fffe1ff */
[----:B------:R-:W-:Y:S02]  /*45a0*/  @!UP0 UIMAD UR6, UR9, UR42, UR5 ;  /* 0x0000002a090682a4 */ /* 0x000fe4000f8e0205 */
[----:B------:R-:W-:Y:S02]  /*45b0*/  UIMAD UR14, UR15, UR4, UR14 ;  /* 0x000000040f0e72a4 */ /* 0x000fe4000f8e020e */
[----:B------:R-:W-:Y:S01]  /*45c0*/  UIMAD UR13, UR50, UR7, UR13 ;  /* 0x00000007320d72a4 */ /* 0x000fe2000f8e020d */
[----:B------:R-:W-:Y:S02]  /*45d0*/  @!UP0 UMOV UR5, UR8 ;  /* 0x0000000800058c82 */ /* 0x000fe40008000000 */
[----:B------:R-:W-:Y:S02]  /*45e0*/  UIMAD UR14, UR5, UR15, UR14 ;  /* 0x0000000f050e72a4 */ /* 0x000fe4000f8e020e */
[----:B------:R-:W-:Y:S11]  /*45f0*/  UIMAD UR13, UR6, UR50, UR13 ;  /* 0x00000032060d72a4 */ /* 0x000ff6000f8e020d */
[----:B------:R-:W-:Y:S01]  /*4600*/  @!UPT UIADD3 URZ, UPT, UPT, URZ, URZ, URZ ;  /* 0x000000fffffff290 */ /* 0x000fe2000fffe0ff */
.L_x_77:
[----:B------:R-:W3:Y:S01]  /*4610*/  @!UP3 LDCU.128 UR8, c[0x0][0xb10] ;  /* 0x00016200ff08b7ac */ /* 0x000ee20008000c00 */
[----:B------:R-:W-:Y:S02]  /*4620*/  ISETP.NE.U32.AND P0, PT, RZ, UR38, PT ;  /* 0x00000026ff007c0c */ /* 0x000fe4000bf05070 */
[----:B------:R-:W-:Y:S02]  /*4630*/  SHF.L.U32 R4, R11, 0x1f, RZ ;  /* 0x0000001f0b047819 */ /* 0x000fe400000006ff */
[----:B------:R-:W-:Y:S01]  /*4640*/  ISETP.NE.AND.EX P0, PT, RZ, UR39, PT, P0 ;  /* 0x00000027ff007c0c */ /* 0x000fe2000bf05300 */
[----:B------:R-:W4:Y:S01]  /*4650*/  @!UP3 LDCU UR5, c[0x0][0xb0c] ;  /* 0x00016180ff05b7ac */ /* 0x000f220008000800 */
[----:B------:R-:W-:Y:S02]  /*4660*/  USHF.L.U32 UR35, UR30, 0x6, URZ ;  /* 0x000000061e237899 */ /* 0x000fe400080006ff */
[----:B------:R-:W-:Y:S02]  /*4670*/  USHF.L.U32 UR34, UR31, 0x8, URZ ;  /* 0x000000081f227899 */ /* 0x000fe400080006ff */
[----:B---3--:R-:W-:Y:S07]  /*4680*/  UIMAD.WIDE.U32 UR6, UR14, UR8, URZ ;  /* 0x000000080e0672a5 */ /* 0x008fee000f8e00ff */
[----:B------:R-:W-:Y:S01]  /*4690*/  @!UP3 UMOV UR4, UR7 ;  /* 0x000000070004bc82 */ /* 0x000fe20008000000 */
[----:B----4-:R-:W-:Y:S02]  /*46a0*/  @!UP3 UISETP.NE.AND UP0, UPT, UR5, 0x1, UPT ;  /* 0x000000010500b88c */ /* 0x010fe4000bf05270 */
[----:B------:R-:W-:Y:S02]  /*46b0*/  @!UP3 USHF.R.U32.HI UR4, URZ, UR9, UR4 ;  /* 0x00000009ff04b299 */ /* 0x000fe40008011604 */
[----:B------:R-:W-:Y:S02]  /*46c0*/  UIMAD.WIDE.U32 UR6, UR13, UR11, URZ ;  /* 0x0000000b0d0672a5 */ /* 0x000fe4000f8e00ff */
[----:B------:R-:W-:Y:S02]  /*46d0*/  @!UP3 USEL UR8, UR14, UR4, !UP0 ;  /* 0x000000040e08b287 */ /* 0x000fe4000c000000 */
[----:B------:R-:W-:Y:S03]  /*46e0*/  @!UP3 UISETP.NE.AND UP0, UPT, UR10, 0x1, UPT ;  /* 0x000000010a00b88c */ /* 0x000fe6000bf05270 */
[----:B------:R-:W-:Y:S02]  /*46f0*/  @!UP3 UMOV UR6, UR7 ;  /* 0x000000070006bc82 */ /* 0x000fe40008000000 */
[----:B------:R-:W3:Y:S02]  /*4700*/  @!UP3 LDCU UR4, c[0x0][0xb20] ;  /* 0x00016400ff04b7ac */ /* 0x000ee40008000800 */
[----:B---3--:R-:W-:Y:S04]  /*4710*/  @!UP3 USHF.R.U32.HI UR6, URZ, UR4, UR6 ;  /* 0x00000004ff06b299 */ /* 0x008fe80008011606 */
[----:B------:R-:W-:Y:S04]  /*4720*/  @!UP3 USEL UR6, UR13, UR6, !UP0 ;  /* 0x000000060d06b287 */ /* 0x000fe8000c000000 */
[----:B------:R-:W-:Y:S02]  /*4730*/  @!UP3 UIADD3 UR4, UPT, UPT, -UR8, UR6, URZ ;  /* 0x000000060804b290 */ /* 0x000fe4000fffe1ff */
[----:B------:R-:W-:Y:S02]  /*4740*/  @!UP3 UIADD3 UR6, UPT, UPT, UR8, -UR6, URZ ;  /* 0x800000060806b290 */ /* 0x000fe4000fffe0ff */
[----:B------:R-:W-:Y:S02]  /*4750*/  @!UP3 UIMAD UR14, UR4, UR5, UR14 ;  /* 0x00000005040eb2a4 */ /* 0x000fe4000f8e020e */
[----:B------:R-:W-:Y:S01]  /*4760*/  @!UP3 UIMAD UR13, UR6, UR10, UR13 ;  /* 0x0000000a060db2a4 */ /* 0x000fe2000f8e020d */
[----:B------:R-:W-:Y:S11]  /*4770*/  BRA.U UP4, `(.L_x_78) ;  /* 0x0000000104107547 */ /* 0x000ff6000b800000 */
[----:B------:R-:W-:Y:S04]  /*4780*/  MOV R2, UR41 ;  /* 0x0000002900027c02 */ /* 0x000fe80008000f00 */
[----:B------:R-:W-:Y:S04]  /*4790*/  SHF.L.U32 R2, R2, 0x1f, RZ ;  /* 0x0000001f02027819 */ /* 0x000fe800000006ff */
[----:B------:R-:W3:Y:S02]  /*47a0*/  SYNCS.PHASECHK.TRANS64.TRYWAIT P1, [UR21+0x98], R2 ;  /* 0x00009802ff0075a7 */ /* 0x000ee40008021115 */
[----:B---3--:R-:W-:Y:S05]  /*47b0*/  @!P1 BRA `(.L_x_79) ;  /* 0x0000005400fc9947 */ /* 0x008fea0003800000 */
.L_x_78:
[----:B------:R-:W-:Y:S05]  /*47c0*/  BRA.U !UP6, `(.L_x_80) ;  /* 0x000000010e387547 */ /* 0x000fea000b800000 */
[----:B------:R-:W-:Y:S01]  /*47d0*/  UPLOP3.LUT UP1, UPT, UPT, UPT, UP5, 0x80, 0x8 ;  /* 0x000000000008789c */ /* 0x000fe20003f2f050 */
[----:B--2---:R-:W-:Y:S01]  /*47e0*/  HFMA2 R0, -RZ, RZ, 0, 5.9604644775390625e-08 ;  /* 0x00000001ff007431 */ /* 0x004fe200000001ff */
[----:B------:R-:W2:Y:S01]  /*47f0*/  LDCU.64 UR8, c[0x0][0x358] ;  /* 0x00006b00ff0877ac */ /* 0x000ea20008000a00 */
[----:B------:R-:W-:Y:S03]  /*4800*/  IMAD.MOV.U32 R74, RZ, RZ, 0x1 ;  /* 0x00000001ff4a7424 */ /* 0x000fe600078e00ff */
[----:B------:R-:W-:Y:S05]  /*4810*/  PLOP3.LUT P1, PT, PT, PT, UP1, 0x80, 0x8 ;  /* 0x000000000008781c */ /* 0x000fea0003f2f018 */
[----:B------:R-:W3:Y:S01]  /*4820*/  @UP1 LDCU.64 UR4, c[0x0][0x888] ;  /* 0x00011100ff0417ac */ /* 0x000ee20008000a00 */
[----:B------:R-:W-:Y:S07]  /*4830*/  @UP1 UIMAD UR6, UR36, UR38, URZ ;  /* 0x00000026240612a4 */ /* 0x000fee000f8e02ff */
[----:B------:R-:W-:Y:S01]  /*4840*/  @!P1 PRMT R74, R0, 0x7610, R74 ;  /* 0x00007610004a9816 */ /* 0x000fe2000000004a */
[----:B---3--:R-:W-:Y:S06]  /*4850*/  @UP1 UIMAD.WIDE UR4, UR6, 0x4, UR4 ;  /* 0x00000004060418a5 */ /* 0x008fec000f8e0204 */
[----:B-----5:R-:W-:Y:S01]  /*4860*/  IMAD.U32 R40, RZ, RZ, UR4 ;  /* 0x00000004ff287e24 */ /* 0x020fe2000f8e00ff */
[----:B------:R-:W-:Y:S04]  /*4870*/  MOV R41, UR5 ;  /* 0x0000000500297c02 */ /* 0x000fe80008000f00 */
[----:B------:R-:W3:Y:S01]  /*4880*/  @!UP1 LDCU UR4, c[0x0][0x880] ;  /* 0x00011000ff0497ac */ /* 0x000ee20008000800 */
[----:B--2---:R4:W5:Y:S02]  /*4890*/  @P1 LDG.E R40, desc[UR8][R40.64] ;  /* 0x0000000828281981 */ /* 0x004964000c1e1900 */
[----:B---34-:R-:W-:Y:S07]  /*48a0*/  @!P1 IMAD.U32 R40, RZ, RZ, UR4 ;  /* 0x00000004ff289e24 */ /* 0x018fee000f8e00ff */
.L_x_80:
[----:B-----5:R-:W-:Y:S01]  /*48b0*/  @!P0 ISETP.EQ.AND P2, PT, R40, RZ, PT ;  /* 0x000000ff2800820c */ /* 0x020fe20003f42270 */
[----:B------:R-:W-:Y:S01]  /*48c0*/  @!UPT UIADD3 URZ, UPT, UPT, URZ, URZ, URZ ;  /* 0x000000fffffff290 */ /* 0x000fe2000fffe0ff */
[----:B------:R-:W-:Y:S11]  /*48d0*/  @!P0 BRA `(.L_x_81) ;  /* 0x0000000000148947 */ /* 0x000ff60003800000 */
[----:B------:R-:W-:Y:S02]  /*48e0*/  LOP3.LUT P0, RZ, R74, 0xff, RZ, 0xc0, !PT ;  /* 0x000000ff4aff7812 */ /* 0x000fe4000780c0ff */
[----:B------:R-:W-:Y:S04]  /*48f0*/  PLOP3.LUT P2, PT, PT, PT, UP1, 0x80, 0x8 ;  /* 0x000000000008781c */ /* 0x000fe80003f4f018 */
[----:B------:R-:W-:Y:S07]  /*4900*/  PLOP3.LUT P2, PT, P2, PT, PT, 0x8, 0x80 ;  /* 0x000000000080781c */ /* 0x000fee000174e170 */
[----:B------:R-:W-:Y:S11]  /*4910*/  @P0 ISETP.EQ.AND P2, PT, R40, RZ, PT ;  /* 0x000000ff2800020c */ /* 0x000ff60003f42270 */
[----:B------:R-:W-:Y:S02]  /*4920*/  @!UPT UIADD3 URZ, UPT, UPT, URZ, URZ, URZ ;  /* 0x000000fffffff290 */ /* 0x000fe4000fffe0ff */
.L_x_81:
[----:B------:R-:W3:Y:S01]  /*4930*/  SYNCS.PHASECHK.TRANS64.TRYWAIT P0, [UR21+0x70], R4 ;  /* 0x00007004ff0075a7 */ /* 0x000ee20008001115 */
[----:B------:R-:W-:Y:S04]  /*4940*/  ELECT P1, URZ, PT ;  /* 0x0000000000ff782f */ /* 0x000fe80003820000 */
[----:B------:R-:W-:Y:S01]  /*4950*/  PLOP3.LUT P1, PT, P2, P1, PT, 0xf2, 0x2f ;  /* 0x00000000002f781c */ /* 0x000fe20001723e72 */
[----:B------:R-:W-:Y:S01]  /*4960*/  @!UPT UIADD3 URZ, UPT, UPT, URZ, URZ, URZ ;  /* 0x000000fffffff290 */ /* 0x000fe2000fffe0ff */
[----:B---3--:R-:W-:Y:S11]  /*4970*/  @!P0 BRA `(.L_x_82) ;  /* 0x0000005400a48947 */ /* 0x008ff60003800000 */
.L_x_165:
[----:B--2---:R-:W-:Y:S01]  /*4980*/  @!P1 IADD3 R2, P0, PT, R12, 0x580, RZ ;  /* 0x000005800c029810 */ /* 0x004fe20007f1e0ff */
[----:B------:R-:W-:Y:S01]  /*4990*/  VOTEU.ALL UP0, P1 ;  /* 0x0000000000ff7886 */ /* 0x000fe20000800000 */
[----:B------:R-:W-:Y:S01]  /*49a0*/  UMOV UR6, 0x0 ;  /* 0x0000000000067882 */ /* 0x000fe20000000000 */
[----:B------:R-:W-:Y:S01]  /*49b0*/  UMOV UR7, 0x10000000 ;  /* 0x1000000000077882 */ /* 0x000fe20000000000 */
[----:B------:R-:W-:Y:S01]  /*49c0*/  @!P1 R2UR UR5, R2 ;  /* 0x00000000020592ca */ /* 0x000fe200000e0000 */
[----:B------:R-:W-:Y:S01]  /*49d0*/  @!P1 IMAD.X R0, RZ, RZ, R13, P0 ;  /* 0x000000ffff009224 */ /* 0x000fe200000e060d */
[----:B------:R-:W-:Y:S01]  /*49e0*/  @!UP0 UIADD3 UR32, UPT, UPT, UR21, 0x200, URZ ;  /* 0x0000020015208890 */ /* 0x000fe2000fffe0ff */
[----:B------:R-:W-:Y:S03]  /*49f0*/  VOTEU.ALL UP0, P1 ;  /* 0x0000000000ff7886 */ /* 0x000fe60000800000 */
[----:B------:R-:W-:Y:S01]  /*4a00*/  @!P1 R2UR UR4, R0 ;  /* 0x00000000000492ca */ /* 0x000fe200000e0000 */
[----:B------:R-:W-:Y:S06]  /*4a10*/  @!P1 IMAD.MOV.U32 R0, RZ, RZ, 0x1000 ;  /* 0x00001000ff009424 */ /* 0x000fec00078e00ff */
[----:B------:R-:W-:Y:S06]  /*4a20*/  IMAD.U32 R6, RZ, RZ, UR5 ;  /* 0x00000005ff067e24 */ /* 0x000fec000f8e00ff */
[----:B------:R-:W-:Y:S01]  /*4a30*/  IMAD.U32 R7, RZ, RZ, UR4 ;  /* 0x00000004ff077e24 */ /* 0x000fe2000f8e00ff */
[----:B------:R-:W-:Y:S04]  /*4a40*/  @!P1 R2UR UR4, R6 ;  /* 0x00000000060492ca */ /* 0x000fe800000e0000 */
[----:B------:R-:W-:Y:S11]  /*4a50*/  @!P1 R2UR UR5, R7 ;  /* 0x00000000070592ca */ /* 0x000ff600000e0000 */
[----:B------:R-:W-:Y:S02]  /*4a60*/  @!UPT UIADD3 URZ, UPT, UPT, URZ, URZ, URZ ;  /* 0x000000fffffff290 */ /* 0x000fe4000fffe0ff */
[----:B------:R2:W-:Y:S01]  /*4a70*/  @!UP0 UTMALDG.3D [UR32], [UR4], desc[UR6] ;  /* 0x00000620040085b4 */ /* 0x0005e20008011000 */
[----:B------:R3:W-:Y:S01]  /*4a80*/  @!P1 SYNCS.ARRIVE.TRANS64.RED.A0TR RZ, [UR21+0x50], R0 ;  /* 0x00005000ffff99a7 */ /* 0x0007e20008300415 */
[----:B--2---:R-:W-:Y:S09]  /*4a90*/  UPRMT UR4, UR45, 0x654, UR33 ;  /* 0x000006542d047896 */ /* 0x004ff20008000021 */
[----:B------:R-:W-:Y:S01]  /*4aa0*/  SYNCS.ARRIVE.TRANS64.RED.A1T0 RZ, [UR4], RZ ;  /* 0x000000ffffff79a7 */ /* 0x000fe20008100404 */
[----:B------:R-:W2:Y:S02]  /*4ab0*/  SYNCS.PHASECHK.TRANS64.TRYWAIT P0, [UR21+0x78], R4 ;  /* 0x00007804ff0075a7 */ /* 0x000ea40008001115 */
[----:B--23--:R-:W-:Y:S05]  /*4ac0*/  @!P0 BRA `(.L_x_83) ;  /* 0x0000005400688947 */ /* 0x00cfea0003800000 */
.L_x_167:
[----:B------:R-:W-:Y:S01]  /*4ad0*/  @!P1 IADD3 R2, P0, PT, R12, 0x580, RZ ;  /* 0x000005800c029810 */ /* 0x000fe20007f1e0ff */
[----:B------:R-:W-:Y:S01]  /*4ae0*/  VOTEU.ALL UP0, P1 ;  /* 0x0000000000ff7886 */ /* 0x000fe20000800000 */
[----:B------:R-:W-:Y:S01]  /*4af0*/  UMOV UR6, 0x0 ;  /* 0x0000000000067882 */ /* 0x000fe20000000000 */
[----:B------:R-:W-:Y:S01]  /*4b00*/  UMOV UR7, 0x10000000 ;  /* 0x1000000000077882 */ /* 0x000fe20000000000 */
[----:B------:R-:W-:Y:S01]  /*4b10*/  @!P1 R2UR UR5, R2 ;  /* 0x00000000020592ca */ /* 0x000fe200000e0000 */
[----:B--2---:R-:W-:Y:S01]  /*4b20*/  @!P1 IMAD.X R0, RZ, RZ, R13, P0 ;  /* 0x000000ffff009224 */ /* 0x004fe200000e060d */
[----:B------:R-:W-:Y:S02]  /*4b30*/  @!UP0 UIADD3 UR26, UPT, UPT, UR34, 0x40, URZ ;  /* 0x00000040221a8890 */ /* 0x000fe4000fffe0ff */
[----:B------:R-:W-:Y:S02]  /*4b40*/  @!UP0 UIADD3 UR24, UPT, UPT, UR21, 0x1200, URZ ;  /* 0x0000120015188890 */ /* 0x000fe4000fffe0ff */
[----:B------:R-:W-:Y:S01]  /*4b50*/  @!P1 R2UR UR4, R0 ;  /* 0x00000000000492ca */ /* 0x000fe200000e0000 */
[----:B------:R-:W-:Y:S01]  /*4b60*/  VOTEU.ALL UP0, P1 ;  /* 0x0000000000ff7886 */ /* 0x000fe20000800000 */
[----:B------:R-:W-:Y:S01]  /*4b70*/  UMOV UR27, UR35 ;  /* 0x00000023001b7c82 */ /* 0x000fe20008000000 */
[----:B------:R-:W-:Y:S01]  /*4b80*/  UMOV UR28, UR36 ;  /* 0x00000024001c7c82 */ /* 0x000fe20008000000 */
[----:B------:R-:W-:Y:S03]  /*4b90*/  @!P1 IMAD.MOV.U32 R0, RZ, RZ, 0x1000 ;  /* 0x00001000ff009424 */ /* 0x000fe600078e00ff */
        /* <DEDUP_REMOVED lines=11> */
.L_x_169:
[----:B------:R-:W-:Y:S01]  /*4c50*/  @!P1 IADD3 R2, P0, PT, R12, 0x580, RZ ;  /* 0x000005800c029810 */ /* 0x000fe20007f1e0ff */
[----:B------:R-:W-:Y:S01]  /*4c60*/  VOTEU.ALL UP0, P1 ;  /* 0x0000000000ff7886 */ /* 0x000fe20000800000 */
[----:B------:R-:W-:Y:S01]  /*4c70*/  UMOV UR6, 0x0 ;  /* 0x0000000000067882 */ /* 0x000fe20000000000 */
[----:B------:R-:W-:Y:S01]  /*4c80*/  UMOV UR7, 0x10000000 ;  /* 0x1000000000077882 */ /* 0x000fe20000000000 */
[----:B------:R-:W-:Y:S01]  /*4c90*/  @!P1 R2UR UR5, R2 ;  /* 0x00000000020592ca */ /* 0x000fe200000e0000 */
[----:B--2---:R-:W-:Y:S01]  /*4ca0*/  @!P1 IMAD.X R0, RZ, RZ, R13, P0 ;  /* 0x000000ffff009224 */ /* 0x004fe200000e060d */
[----:B------:R-:W-:Y:S01]  /*4cb0*/  @!UP0 UIADD3 UR18, UPT, UPT, UR34, 0x80, URZ ;  /* 0x0000008022128890 */ /* 0x000fe2000fffe0ff */
[----:B------:R-:W-:Y:S01]  /*4cc0*/  VIADD R10, R10, 0x1 ;  /* 0x000000010a0a7836 */ /* 0x000fe20000000000 */
        /* <DEDUP_REMOVED lines=17> */
.L_x_171:
[----:B------:R-:W-:Y:S01]  /*4de0*/  @!P1 IADD3 R2, P0, PT, R12, 0x580, RZ ;  /* 0x000005800c029810 */ /* 0x000fe20007f1e0ff */
[----:B------:R-:W-:Y:S01]  /*4df0*/  VOTEU.ALL UP0, P1 ;  /* 0x0000000000ff7886 */ /* 0x000fe20000800000 */
[----:B------:R-:W-:Y:S01]  /*4e00*/  UMOV UR6, 0x0 ;  /* 0x0000000000067882 */ /* 0x000fe20000000000 */
[----:B------:R-:W-:Y:S01]  /*4e10*/  UMOV UR7, 0x10000000 ;  /* 0x1000000000077882 */ /* 0x000fe20000000000 */
[----:B------:R-:W-:Y:S01]  /*4e20*/  @!P1 R2UR UR5, R2 ;  /* 0x00000000020592ca */ /* 0x000fe200000e0000 */
[----:B--2---:R-:W-:Y:S01]  /*4e30*/  @!P1 IMAD.X R0, RZ, RZ, R13, P0 ;  /* 0x000000ffff009224 */ /* 0x004fe200000e060d */
[----:B------:R-:W-:Y:S01]  /*4e40*/  @!UP0 UIADD3 UR10, UPT, UPT, UR34, 0xc0, URZ ;  /* 0x000000c0220a8890 */ /* 0x000fe2000fffe0ff */
[----:B------:R-:W-:Y:S01]  /*4e50*/  R2UR UR18, R76 ;  /* 0x000000004c1272ca */ /* 0x000fe200000e0000 */
[----:B------:R-:W-:Y:S01]  /*4e60*/  @!UP0 UIADD3 UR8, UPT, UPT, UR21, 0x3200, URZ ;  /* 0x0000320015088890 */ /* 0x000fe2000fffe0ff */
[----:B------:R-:W-:Y:S01]  /*4e70*/  R2UR UR16, R77 ;  /* 0x000000004d1072ca */ /* 0x000fe200000e0000 */
[----:B------:R-:W-:Y:S01]  /*4e80*/  @!UP0 UIADD3 UR9, UPT, UPT, UR21, 0x68, URZ ;  /* 0x0000006815098890 */ /* 0x000fe2000fffe0ff */
[----:B------:R-:W-:Y:S01]  /*4e90*/  @!P1 R2UR UR4, R0 ;  /* 0x00000000000492ca */ /* 0x000fe200000e0000 */
[----:B------:R-:W-:Y:S01]  /*4ea0*/  VOTEU.ALL UP0, P1 ;  /* 0x0000000000ff7886 */ /* 0x000fe20000800000 */
[----:B------:R-:W-:Y:S01]  /*4eb0*/  UMOV UR11, UR35 ;  /* 0x00000023000b7c82 */ /* 0x000fe20008000000 */
[----:B------:R-:W-:Y:S01]  /*4ec0*/  UMOV UR12, UR36 ;  /* 0x00000024000c7c82 */ /* 0x000fe20008000000 */
[C---:B------:R-:W-:Y:S01]  /*4ed0*/  ISETP.NE.AND P0, PT, R10.reuse, 0x2, PT ;  /* 0x000000020a00780c */ /* 0x040fe20003f05270 */
[----:B------:R-:W-:Y:S01]  /*4ee0*/  UMOV UR36, UR29 ;  /* 0x0000001d00247c82 */ /* 0x000fe20008000000 */
[----:B------:R-:W-:Y:S01]  /*4ef0*/  IMAD.U32 R4, RZ, RZ, UR5 ;  /* 0x00000005ff047e24 */ /* 0x000fe2000f8e00ff */
[----:B------:R-:W-:Y:S01]  /*4f00*/  LOP3.LUT R11, R11, 0x1, RZ, 0x3c, !PT ;  /* 0x000000010b0b7812 */ /* 0x000fe200078e3cff */
[----:B------:R-:W-:Y:S01]  /*4f10*/  UPLOP3.LUT UP4, UPT, UPT, UPT, UPT, 0x80, 0x8 ;  /* 0x000000000008789c */ /* 0x000fe20003f8f070 */
[----:B------:R-:W-:Y:S01]  /*4f20*/  SEL R0, RZ, 0x1, P0 ;  /* 0x00000001ff007807 */ /* 0x000fe20000000000 */
[----:B------:R-:W-:Y:S01]  /*4f30*/  UIADD3 UR31, UPT, UPT, UR13, UR18, URZ ;  /* 0x000000120d1f7290 */ /* 0x000fe2000fffe0ff */
[----:B------:R-:W-:Y:S01]  /*4f40*/  SEL R10, R10, RZ, P0 ;  /* 0x000000ff0a0a7207 */ /* 0x000fe20000000000 */
[----:B------:R-:W-:Y:S01]  /*4f50*/  UIADD3 UR30, UPT, UPT, UR14, UR16, URZ ;  /* 0x000000100e1e7290 */ /* 0x000fe2000fffe0ff */
[----:B------:R-:W-:Y:S01]  /*4f60*/  IMAD.U32 R5, RZ, RZ, UR4 ;  /* 0x00000004ff057e24 */ /* 0x000fe2000f8e00ff */
[----:B------:R-:W-:Y:S02]  /*4f70*/  @!P1 R2UR UR4, R4 ;  /* 0x00000000040492ca */ /* 0x000fe400000e0000 */
[----:B------:R-:W-:Y:S02]  /*4f80*/  LOP3.LUT R9, R9, R0, RZ, 0x3c, !PT ;  /* 0x0000000009097212 */ /* 0x000fe400078e3cff */
[----:B------:R-:W-:Y:S11]  /*4f90*/  @!P1 R2UR UR5, R5 ;  /* 0x00000000050592ca */ /* 0x000ff600000e0000 */
[----:B------:R-:W-:Y:S02]  /*4fa0*/  @!UPT UIADD3 URZ, UPT, UPT, URZ, URZ, URZ ;  /* 0x000000fffffff290 */ /* 0x000fe4000fffe0ff */
[----:B------:R2:W-:Y:S01]  /*4fb0*/  @!UP0 UTMALDG.3D [UR8], [UR4], desc[UR6] ;  /* 0x00000608040085b4 */ /* 0x0005e20008011000 */
[----:B------:R2:W-:Y:S01]  /*4fc0*/  @!P1 SYNCS.ARRIVE.TRANS64.RED.A0TR RZ, [UR21+0x68], R3 ;  /* 0x00006803ffff99a7 */ /* 0x0005e20008300415 */
[----:B------:R-:W-:Y:S01]  /*4fd0*/  SYNCS.ARRIVE.TRANS64.RED.A1T0 RZ, [UR43], RZ ;  /* 0x000000ffffff79a7 */ /* 0x000fe2000810042b */
[----:B------:R-:W-:Y:S05]  /*4fe0*/  BRA.U UP2, `(.L_x_86) ;  /* 0xfffffff1024c7547 */ /* 0x000fea000b83ffff */
[----:B------:R-:W-:-:S04]  /*4ff0*/  SHF.L.U32 R2, R11, 0x1f, RZ ;  /* 0x0000001f0b027819 */ /* 0x000fc800000006ff */
[----:B------:R-:W3:Y:S02]  /*5000*/  SYNCS.PHASECHK.TRANS64.TRYWAIT P0, [UR21+0x70], R2 ;  /* 0x00007002ff0075a7 */ /* 0x000ee40008001115 */
[----:B---3--:R-:W-:Y:S05]  /*5010*/  @!P0 BRA `(.L_x_87) ;  /* 0x00000050005c8947 */ /* 0x008fea0003800000 */
.L_x_173:
[----:B------:R-:W4:Y:S02]  /*5020*/  SYNCS.PHASECHK.TRANS64.TRYWAIT P0, [UR21+0x78], R2 ;  /* 0x00007802ff0075a7 */ /* 0x000f240008001115 */
[----:B----4-:R-:W-:Y:S05]  /*5030*/  @!P0 BRA `(.L_x_88) ;  /* 0x00000050006c8947 */ /* 0x010fea0003800000 */
.L_x_175:
[----:B------:R-:W4:Y:S02]  /*5040*/  SYNCS.PHASECHK.TRANS64.TRYWAIT P0, [UR21+0x80], R2 ;  /* 0x00008002ff0075a7 */ /* 0x000f240008001115 */
[----:B----4-:R-:W-:Y:S05]  /*5050*/  @!P0 BRA `(.L_x_89) ;  /* 0x00000050007c8947 */ /* 0x010fea0003800000 */
.L_x_177:
[----:B---3--:R-:W-:-:S07]  /*5060*/  MOV R0, UR21 ;  /* 0x0000001500007c02 */ /* 0x008fce0008000f00 */
.L_x_90:
[----:B---3--:R-:W-:-:S04]  /*5070*/  SHF.L.U32 R2, R11, 0x1f, RZ ;  /* 0x0000001f0b027819 */ /* 0x008fc800000006ff */
[----:B------:R3:W4:Y:S03]  /*5080*/  SYNCS.PHASECHK.TRANS64.TRYWAIT P0, [R0+URZ+0x88], R2 ;  /* 0x00008802000075a7 */ /* 0x00072600080011ff */
[----:B----4-:R-:W-:Y:S05]  /*5090*/  @!P0 NANOSLEEP.SYNCS 0x989680 ;  /* 0x009896800000895d */ /* 0x010fea0003900000 */
[----:B------:R-:W4:Y:S02]  /*50a0*/  @!P0 SYNCS.PHASECHK.TRANS64 P0, [R0+URZ+0x88], R2 ;  /* 0x00008802000085a7 */ /* 0x000f2400080010ff */
[----:B-12-4-:R-:W-:Y:S05]  /*50b0*/  @P0 EXIT ;  /* 0x000000000000094d */ /* 0x016fea0003800000 */
[----:B------:R-:W-:Y:S05]  /*50c0*/  BRA `(.L_x_90) ;  /* 0xfffffffc00e87947 */ /* 0x000fea000383ffff */
.L_x_75:
[----:B------:R-:W-:-:S06]  /*50d0*/  UISETP.GE.AND UP0, UPT, UR18, 0x4, UPT ;  /* 0x000000041200788c */ /* 0x000fcc000bf06270 */
[----:B------:R-:W-:-:S13]  /*50e0*/  PLOP3.LUT P0, PT, PT, PT, UP0, 0x80, 0x8 ;  /* 0x000000000008781c */ /* 0x000fda0003f0f008 */
[----:B-1----:R-:W-:Y:S05]  /*50f0*/  @!P0 EXIT ;  /* 0x000000000000894d */ /* 0x002fea0003800000 */
[----:B------:R-:W-:Y:S01]  /*5100*/  BAR.SYNC.DEFER_BLOCKING 0x6, 0xa0 ;  /* 0x0182800000007b1d */ /* 0x000fe20000010000 */
[C---:B------:R-:W-:Y:S01]  /*5110*/  IMAD.SHL.U32 R7, R85.reuse, 0x40, RZ ;  /* 0x0000004055077824 */ /* 0x040fe200078e00ff */
[C---:B------:R-:W-:Y:S01]  /*5120*/  LOP3.LUT R87, R85.reuse, 0x60, RZ, 0xc0, !PT ;  /* 0x0000006055577812 */ /* 0x040fe200078ec0ff */
[C---:B------:R-:W-:Y:S02]  /*5130*/  IMAD.SHL.U32 R4, R85.reuse, 0x20, RZ ;  /* 0x0000002055047824 */ /* 0x040fe400078e00ff */
[----:B------:R-:W-:Y:S02]  /*5140*/  HFMA2 R36, -RZ, RZ, 0, 0 ;  /* 0x00000000ff247431 */ /* 0x000fe400000001ff */
[----:B------:R-:W-:Y:S01]  /*5150*/  IMAD.SHL.U32 R5, R85, 0x8, RZ ;  /* 0x0000000855057824 */ /* 0x000fe200078e00ff */
[----:B------:R-:W-:Y:S01]  /*5160*/  UMOV UR44, 0x400 ;  /* 0x00000400002c7882 */ /* 0x000fe20000000000 */
[----:B------:R-:W1:Y:S01]  /*5170*/  LDC.64 R72, c[0x0][0x8b0] ;  /* 0x00022c00ff487b82 */ /* 0x000e620000000a00 */
[----:B------:R-:W-:Y:S01]  /*5180*/  ULEA UR44, UR45, UR44, 0x18 ;  /* 0x0000002c2d2c7291 */ /* 0x000fe2000f8ec0ff */
[----:B------:R-:W-:Y:S01]  /*5190*/  LOP3.LUT R6, R7, 0x180, RZ, 0xc0, !PT ;  /* 0x0000018007067812 */ /* 0x000fe200078ec0ff */
[C---:B------:R-:W-:Y:S01]  /*51a0*/  IMAD.U32 R37, R85.reuse, 0x10000, RZ ;  /* 0x0001000055257824 */ /* 0x040fe200078e00ff */
[----:B------:R-:W-:Y:S01]  /*51b0*/  LOP3.LUT R4, R4, 0xc00, RZ, 0xc0, !PT ;  /* 0x00000c0004047812 */ /* 0x000fe200078ec0ff */
[----:B------:R-:W-:Y:S01]  /*51c0*/  UIADD3 UR4, UPT, UPT, UR44, 0x4200, URZ ;  /* 0x000042002c047890 */ /* 0x000fe2000fffe0ff */
[----:B------:R-:W-:Y:S01]  /*51d0*/  LOP3.LUT R5, R6, 0x30, R5, 0xf8, !PT ;  /* 0x0000003006057812 */ /* 0x000fe200078ef805 */
[----:B------:R-:W-:Y:S01]  /*51e0*/  IMAD.SHL.U32 R6, R85, 0x2, RZ ;  /* 0x0000000255067824 */ /* 0x000fe200078e00ff */
[----:B------:R-:W2:Y:S01]  /*51f0*/  LDC.64 R70, c[0x0][0x8a8] ;  /* 0x00022a00ff467b82 */ /* 0x000ea20000000a00 */
[----:B------:R-:W-:Y:S01]  /*5200*/  LOP3.LUT R4, R4, 0x40, R7, 0xf8, !PT ;  /* 0x0000004004047812 */ /* 0x000fe200078ef807 */
[----:B------:R-:W-:Y:S01]  /*5210*/  UIADD3 UR5, UPT, UPT, UR44, 0x200, URZ ;  /* 0x000002002c057890 */ /* 0x000fe2000fffe0ff */
[----:B------:R-:W-:Y:S01]  /*5220*/  LOP3.LUT R37, R37, 0x600000, RZ, 0xc0, !PT ;  /* 0x0060000025257812 */ /* 0x000fe200078ec0ff */
[----:B------:R-:W-:Y:S01]  /*5230*/  IMAD.MOV.U32 R84, RZ, RZ, RZ ;  /* 0x000000ffff547224 */ /* 0x000fe200078e00ff */
[----:B------:R-:W-:Y:S01]  /*5240*/  LOP3.LUT R85, R85, 0x2, RZ, 0xc0, !PT ;  /* 0x0000000255557812 */ /* 0x000fe200078ec0ff */
[----:B------:R-:W-:Y:S01]  /*5250*/  IMAD.MOV.U32 R79, RZ, RZ, RZ ;  /* 0x000000ffff4f7224 */ /* 0x000fe200078e00ff */
[----:B------:R-:W-:-:S02]  /*5260*/  LOP3.LUT R5, R5, 0x20, R6, 0x78, !PT ;  /* 0x0000002005057812 */ /* 0x000fc400078e7806 */
[----:B------:R-:W-:Y:S01]  /*5270*/  CS2R R82, SRZ ;  /* 0x0000000000527805 */ /* 0x000fe2000001ff00 */
[----:B------:R-:W3:Y:S01]  /*5280*/  LDS R0, [UR44+0x150] ;  /* 0x0001502cff007984 */ /* 0x000ee20008000800 */
[----:B------:R-:W-:Y:S01]  /*5290*/  LOP3.LUT R4, R4, 0x200, R7, 0xf8, !PT ;  /* 0x0000020004047812 */ /* 0x000fe200078ef807 */
[----:B------:R-:W-:Y:S01]  /*52a0*/  IMAD.U32 R88, RZ, RZ, UR5 ;  /* 0x00000005ff587e24 */ /* 0x000fe2000f8e00ff */
[----:B------:R-:W-:Y:S01]  /*52b0*/  MOV R81, RZ ;  /* 0x000000ff00517202 */ /* 0x000fe20000000f00 */
[----:B------:R-:W-:Y:S01]  /*52c0*/  IMAD.MOV R80, RZ, RZ, -R85 ;  /* 0x000000ffff507224 */ /* 0x000fe200078e0a55 */
[----:B------:R-:W-:Y:S01]  /*52d0*/  LOP3.LUT R69, R4, R5, RZ, 0xfc, !PT ;  /* 0x0000000504457212 */ /* 0x000fe200078efcff */
[----:B------:R-:W-:Y:S01]  /*52e0*/  IMAD.U32 R86, RZ, RZ, UR4 ;  /* 0x00000004ff567e24 */ /* 0x000fe2000f8e00ff */
[----:B------:R-:W4:Y:S01]  /*52f0*/  LDCU UR58, c[0x0][0x370] ;  /* 0x00006e00ff3a77ac */ /* 0x000f220008000800 */
[----:B------:R-:W1:Y:S01]  /*5300*/  LDCU.64 UR62, c[0x0][0x348] ;  /* 0x00006900ff3e77ac */ /* 0x000e620008000a00 */
[----:B------:R-:W1:Y:S01]  /*5310*/  LDCU UR43, c[0x0][0xb0c] ;  /* 0x00016180ff2b77ac */ /* 0x000e620008000800 */
[----:B------:R-:W1:Y:S01]  /*5320*/  LDCU UR39, c[0x0][0xb30] ;  /* 0x00016600ff2777ac */ /* 0x000e620008000800 */
[----:B------:R-:W1:Y:S01]  /*5330*/  LDCU.64 UR56, c[0x0][0x888] ;  /* 0x00011100ff3877ac */ /* 0x000e620008000a00 */
[----:B------:R-:W1:Y:S01]  /*5340*/  LDCU.64 UR40, c[0x0][0xb28] ;  /* 0x00016500ff2877ac */ /* 0x000e620008000a00 */
[----:B------:R-:W1:Y:S01]  /*5350*/  LDCU.64 UR60, c[0x0][0x890] ;  /* 0x00011200ff3c77ac */ /* 0x000e620008000a00 */
[----:B------:R-:W1:Y:S01]  /*5360*/  LDCU.128 UR52, c[0x0][0xb10] ;  /* 0x00016200ff3477ac */ /* 0x000e620008000c00 */
[----:B------:R-:W1:Y:S02]  /*5370*/  LDCU UR47, c[0x0][0x374] ;  /* 0x00006e80ff2f77ac */ /* 0x000e640008000800 */
[----:B-1234-:R-:W-:-:S07]  /*5380*/  IMAD.IADD R37, R0, 0x1, R37 ;  /* 0x0000000100257824 */ /* 0x01efce00078e0225 */
.L_x_132:
[----:B------:R-:W-:Y:S02]  /*5390*/  LEA R3, R79, UR44, 0x3 ;  /* 0x0000002c4f037c11 */ /* 0x000fe4000f8e18ff */
[----:B------:R-:W-:Y:S02]  /*53a0*/  SHF.L.U32 R0, R83, 0x1f, RZ ;  /* 0x0000001f53007819 */ /* 0x000fe400000006ff */
[----:B-1----:R-:W-:Y:S02]  /*53b0*/  LEA R4, R79, UR44, 0x4 ;  /* 0x0000002c4f047c11 */ /* 0x002fe4000f8e20ff */
[----:B------:R-:W1:Y:S02]  /*53c0*/  SYNCS.PHASECHK.TRANS64.TRYWAIT P0, [R3+URZ+0xa0], R0 ;  /* 0x0000a000030075a7 */ /* 0x000e6400080011ff */
[----:B-1----:R-:W-:Y:S05]  /*53d0*/  @!P0 BRA `(.L_x_91) ;  /* 0x0000004c00b48947 */ /* 0x002fea0003800000 */
.L_x_178:
        /* <DEDUP_REMOVED lines=8> */
[----:B--2---:R-:W-:Y:S11]  /*5460*/  LOP3.LUT P0, RZ, R6, 0x1, RZ, 0xc0, !PT ;  /* 0x0000000106ff7812 */ /* 0x004ff6000780c0ff */
[----:B------:R-:W-:Y:S02]  /*5470*/  @!UPT UIADD3 URZ, UPT, UPT, URZ, URZ, URZ ;  /* 0x000000fffffff290 */ /* 0x000fe4000fffe0ff */
[----:B---3--:R-:W-:Y:S01]  /*5480*/  VOTEU.ANY UP1, P0 ;  /* 0x0000000000ff7886 */ /* 0x008fe20000020100 */
[----:B------:R-:W-:Y:S01]  /*5490*/  PLOP3.LUT P0, PT, PT, PT, UP1, 0x80, 0x8 ;  /* 0x000000000008781c */ /* 0x000fe20003f0f018 */
[----:B------:R-:W-:Y:S11]  /*54a0*/  UP2UR UR46, UPR, URZ, 0x2 ;  /* 0x00000002ff2e7883 */ /* 0x000ff60008000000 */
[----:B------:R-:W-:Y:S01]  /*54b0*/  @!UPT UIADD3 URZ, UPT, UPT, URZ, URZ, URZ ;  /* 0x000000fffffff290 */ /* 0x000fe2000fffe0ff */
[----:B-1----:R-:W-:Y:S02]  /*54c0*/  @P0 SHF.R.U32.HI R0, RZ, 0x10, R5 ;  /* 0x00000010ff000819 */ /* 0x002fe40000011605 */
        /* <DEDUP_REMOVED lines=12> */
[----:B------:R-:W2:Y:S01]  /*5590*/  LDCU UR12, c[0x0][0xb20] ;  /* 0x00016400ff0c77ac */ /* 0x000ea20008000800 */
[----:B------:R-:W-:Y:S02]  /*55a0*/  UIMAD.WIDE.U32 UR4, UR47, UR55, URZ ;  /* 0x000000372f0472a5 */ /* 0x000fe4000f8e00ff */
[----:B------:R-:W-:Y:S02]  /*55b0*/  UIMAD.WIDE.U32 UR6, UR58, UR52, URZ ;  /* 0x000000343a0672a5 */ /* 0x000fe4000f8e00ff */
[----:B------:R-:W-:Y:S02]  /*55c0*/  UISETP.NE.AND UP0, UPT, UR54, 0x1, UPT ;  /* 0x000000013600788c */ /* 0x000fe4000bf05270 */
[----:B------:R-:W-:Y:S02]  /*55d0*/  UIMAD.WIDE.U32 UR8, UR37, UR55, URZ ;  /* 0x00000037250872a5 */ /* 0x000fe4000f8e00ff */
[----:B------:R-:W-:Y:S02]  /*55e0*/  UIMAD.WIDE.U32 UR10, UR38, UR52, URZ ;  /* 0x00000034260a72a5 */ /* 0x000fe4000f8e00ff */
[----:B------:R-:W-:Y:S02]  /*55f0*/  UISETP.NE.AND UP1, UPT, UR43, 0x1, UPT ;  /* 0x000000012b00788c */ /* 0x000fe4000bf25270 */
[----:B------:R-:W-:Y:S01]  /*5600*/  UISETP.NE.AND UP2, UPT, UR42, 0x1, UPT ;  /* 0x000000012a00788c */ /* 0x000fe2000bf45270 */
[----:B------:R-:W-:Y:S02]  /*5610*/  UMOV UR4, UR5 ;  /* 0x0000000500047c82 */ /* 0x000fe40008000000 */
[----:B--2---:R-:W-:Y:S03]  /*5620*/  USHF.R.U32.HI UR5, URZ, UR12, UR4 ;  /* 0x0000000cff057299 */ /* 0x004fe60008011604 */
[----:B------:R-:W-:Y:S02]  /*5630*/  UMOV UR4, UR7 ;  /* 0x0000000700047c82 */ /* 0x000fe40008000000 */
[----:B------:R-:W-:Y:S02]  /*5640*/  USHF.R.U32.HI UR7, URZ, UR53, UR4 ;  /* 0x00000035ff077299 */ /* 0x000fe40008011604 */
[----:B------:R-:W-:Y:S02]  /*5650*/  USEL UR4, UR47, UR5, !UP0 ;  /* 0x000000052f047287 */ /* 0x000fe4000c000000 */
[----:B------:R-:W-:Y:S01]  /*5660*/  USEL UR7, UR58, UR7, !UP1 ;  /* 0x000000073a077287 */ /* 0x000fe2000c800000 */
[----:B------:R-:W-:Y:S01]  /*5670*/  UMOV UR5, UR9 ;  /* 0x0000000900057c82 */ /* 0x000fe20008000000 */
[----:B------:R-:W-:Y:S02]  /*5680*/  UIMAD.WIDE.U32 UR8, UR4, UR40, URZ ;  /* 0x00000028040872a5 */ /* 0x000fe4000f8e00ff */
[----:B------:R-:W-:Y:S03]  /*5690*/  USHF.R.U32.HI UR6, URZ, UR12, UR5 ;  /* 0x0000000cff067299 */ /* 0x000fe60008011605 */
[----:B------:R-:W-:Y:S01]  /*56a0*/  UMOV UR5, UR11 ;  /* 0x0000000b00057c82 */ /* 0x000fe20008000000 */
[----:B------:R-:W-:Y:S02]  /*56b0*/  UIMAD.WIDE.U32 UR10, UR7, UR40, URZ ;  /* 0x00000028070a72a5 */ /* 0x000fe4000f8e00ff */
[----:B------:R-:W-:Y:S02]  /*56c0*/  USHF.R.U32.HI UR12, URZ, UR53, UR5 ;  /* 0x00000035ff0c7299 */ /* 0x000fe40008011605 */
[----:B------:R-:W-:Y:S01]  /*56d0*/  USEL UR6, UR37, UR6, !UP0 ;  /* 0x0000000625067287 */ /* 0x000fe2000c000000 */
[----:B------:R-:W-:Y:S02]  /*56e0*/  UMOV UR5, UR9 ;  /* 0x0000000900057c82 */ /* 0x000fe40008000000 */
[----:B------:R-:W-:Y:S01]  /*56f0*/  UMOV UR10, UR11 ;  /* 0x0000000b000a7c82 */ /* 0x000fe20008000000 */
[----:B------:R-:W-:Y:S02]  /*5700*/  @UP2 USHF.R.U32.HI UR4, URZ, UR41, UR5 ;  /* 0x00000029ff042299 */ /* 0x000fe40008011605 */
[----:B------:R-:W-:Y:S02]  /*5710*/  @UP2 USHF.R.U32.HI UR7, URZ, UR41, UR10 ;  /* 0x00000029ff072299 */ /* 0x000fe4000801160a */
[----:B------:R-:W-:Y:S02]  /*5720*/  UIMAD UR4, UR42, UR4, URZ ;  /* 0x000000042a0472a4 */ /* 0x000fe4000f8e02ff */
[----:B------:R-:W-:Y:S02]  /*5730*/  UIMAD.WIDE.U32 UR10, UR6, UR40, URZ ;  /* 0x00000028060a72a5 */ /* 0x000fe4000f8e00ff */
[----:B------:R-:W-:Y:S02]  /*5740*/  USEL UR5, UR38, UR12, !UP1 ;  /* 0x0000000c26057287 */ /* 0x000fe4000c800000 */
[----:B------:R-:W-:Y:S02]  /*5750*/  UIMAD UR8, UR42, UR7, URZ ;  /* 0x000000072a0872a4 */ /* 0x000fe4000f8e02ff */
[----:B------:R-:W-:Y:S03]  /*5760*/  UISETP.GE.AND UP0, UPT, UR6, UR4, UPT ;  /* 0x000000040600728c */ /* 0x000fe6000bf06270 */
[----:B------:R-:W-:Y:S01]  /*5770*/  UMOV UR4, UR11 ;  /* 0x0000000b00047c82 */ /* 0x000fe20008000000 */
[----:B------:R-:W-:Y:S02]  /*5780*/  UISETP.GE.OR UP0, UPT, UR5, UR8, UP0 ;  /* 0x000000080500728c */ /* 0x000fe40008706670 */
[----:B------:R-:W-:Y:S02]  /*5790*/  USHF.R.U32.HI UR4, URZ, UR41, UR4 ;  /* 0x00000029ff047299 */ /* 0x000fe40008011604 */
[----:B------:R-:W-:Y:S02]  /*57a0*/  UIMAD.WIDE.U32 UR8, UR5, UR40, URZ ;  /* 0x00000028050872a5 */ /* 0x000fe4000f8e00ff */
[----:B------:R-:W-:Y:S02]  /*57b0*/  USEL UR11, UR6, UR4, !UP2 ;  /* 0x00000004060b7287 */ /* 0x000fe4000d000000 */
[----:B------:R-:W-:Y:S02]  /*57c0*/  UIADD3 UR8, UPT, UPT, -UR5, URZ, URZ ;  /* 0x000000ff05087290 */ /* 0x000fe4000fffe1ff */
[----:B------:R-:W-:Y:S01]  /*57d0*/  UIADD3 UR10, UPT, UPT, -UR11, URZ, URZ ;  /* 0x000000ff0b0a7290 */ /* 0x000fe2000fffe1ff */
[----:B------:R-:W-:Y:S01]  /*57e0*/  @!UP0 UMOV UR4, UR9 ;  /* 0x0000000900048c82 */ /* 0x000fe20008000000 */
[----:B------:R-:W-:Y:S02]  /*57f0*/  UIADD3 UR9, UPT, UPT, -UR6, URZ, URZ ;  /* 0x000000ff06097290 */ /* 0x000fe4000fffe1ff */
[----:B------:R-:W-:Y:S02]  /*5800*/  @!UP0 USHF.R.U32.HI UR4, URZ, UR41, UR4 ;  /* 0x00000029ff048299 */ /* 0x000fe40008011604 */
[----:B------:R-:W-:Y:S02]  /*5810*/  UIMAD UR10, UR42, UR10, UR6 ;  /* 0x0000000a2a0a72a4 */ /* 0x000fe4000f8e0206 */
[----:B------:R-:W-:Y:S04]  /*5820*/  @!UP0 USEL UR4, UR5, UR4, !UP2 ;  /* 0x0000000405048287 */ /* 0x000fe8000d000000 */
[----:B------:R-:W-:Y:S02]  /*5830*/  @!UP0 UIMAD UR10, UR7, UR10, UR4 ;  /* 0x0000000a070a82a4 */ /* 0x000fe4000f8e0204 */
[----:B------:R-:W-:Y:S02]  /*5840*/  @!UP0 UIADD3 UR11, UPT, UPT, UR11, -UR4, URZ ;  /* 0x800000040b0b8290 */ /* 0x000fe4000fffe0ff */
[----:B------:R-:W-:Y:S02]  /*5850*/  UIMAD UR7, UR43, UR8, UR38 ;  /* 0x000000082b0772a4 */ /* 0x000fe4000f8e0226 */
[----:B------:R-:W-:Y:S02]  /*5860*/  @!UP0 UIMAD UR6, UR11, UR42, UR5 ;  /* 0x0000002a0b0682a4 */ /* 0x000fe4000f8e0205 */
[----:B------:R-:W-:Y:S01]  /*5870*/  UIMAD UR4, UR54, UR9, UR37 ;  /* 0x00000009360472a4 */ /* 0x000fe2000f8e0225 */
[----:B------:R-:W-:Y:S02]  /*5880*/  @!UP0 UMOV UR5, UR10 ;  /* 0x0000000a00058c82 */ /* 0x000fe40008000000 */
[----:B------:R-:W-:Y:S02]  /*5890*/  UIMAD UR38, UR5, UR43, UR7 ;  /* 0x0000002b052672a4 */ /* 0x000fe4000f8e0207 */
[----:B------:R-:W-:Y:S11]  /*58a0*/  UIMAD UR37, UR6, UR54, UR4 ;  /* 0x00000036062572a4 */ /* 0x000ff6000f8e0204 */
[----:B------:R-:W-:Y:S01]  /*58b0*/  @!UPT UIADD3 URZ, UPT, UPT, URZ, URZ, URZ ;  /* 0x000000fffffff290 */ /* 0x000fe2000fffe0ff */
.L_x_92:
[----:B------:R-:W-:Y:S01]  /*58c0*/  UISETP.NE.AND UP0, UPT, UR39, 0x1, UPT ;  /* 0x000000012700788c */ /* 0x000fe2000bf05270 */
[----:B------:R-:W-:Y:S01]  /*58d0*/  R2UR UR11, R88 ;  /* 0x00000000580b72ca */ /* 0x000fe200000e0000 */
[----:B------:R-:W-:Y:S01]  /*58e0*/  USHF.L.U32 UR50, UR30, 0x6, URZ ;  /* 0x000000061e327899 */ /* 0x000fe200080006ff */
[----:B------:R-:W-:Y:S01]  /*58f0*/  IADD3 R79, PT, PT, R79, 0x1, RZ ;  /* 0x000000014f4f7810 */ /* 0x000fe20007ffe0ff */
[----:B------:R-:W-:Y:S07]  /*5900*/  USHF.L.U32 UR49, UR31, 0x8, URZ ;  /* 0x000000081f317899 */ /* 0x000fee00080006ff */
[----:B------:R-:W2:Y:S01]  /*5910*/  @!UP0 LDCU.128 UR12, c[0x0][0xb10] ;  /* 0x00016200ff0c87ac */ /* 0x000ea20008000c00 */
[----:B------:R-:W3:Y:S01]  /*5920*/  @!UP0 LDCU UR5, c[0x0][0xb0c] ;  /* 0x00016180ff0587ac */ /* 0x000ee20008000800 */
[----:B------:R-:W4:Y:S01]  /*5930*/  @!UP0 LDCU UR10, c[0x0][0xb20] ;  /* 0x00016400ff0a87ac */ /* 0x000f220008000800 */
[----:B--2---:R-:W-:Y:S02]  /*5940*/  UIMAD.WIDE.U32 UR8, UR38, UR12, URZ ;  /* 0x0000000c260872a5 */ /* 0x004fe4000f8e00ff */
[----:B------:R-:W-:Y:S02]  /*5950*/  UIMAD.WIDE.U32 UR6, UR37, UR15, URZ ;  /* 0x0000000f250672a5 */ /* 0x000fe4000f8e00ff */
[----:B------:R-:W-:Y:S03]  /*5960*/  @!UP0 UISETP.NE.AND UP1, UPT, UR14, 0x1, UPT ;  /* 0x000000010e00888c */ /* 0x000fe6000bf25270 */
[----:B------:R-:W-:Y:S01]  /*5970*/  @!UP0 UMOV UR4, UR9 ;  /* 0x0000000900048c82 */ /* 0x000fe20008000000 */
[----:B---3--:R-:W-:Y:S02]  /*5980*/  @!UP0 UISETP.NE.AND UP2, UPT, UR5, 0x1, UPT ;  /* 0x000000010500888c */ /* 0x008fe4000bf45270 */
[----:B------:R-:W-:Y:S01]  /*5990*/  @!UP0 USHF.R.U32.HI UR4, URZ, UR13, UR4 ;  /* 0x0000000dff048299 */ /* 0x000fe20008011604 */
[----:B------:R-:W-:Y:S02]  /*59a0*/  @!UP0 UMOV UR6, UR7 ;  /* 0x0000000700068c82 */ /* 0x000fe40008000000 */
[----:B----4-:R-:W-:Y:S02]  /*59b0*/  @!UP0 USHF.R.U32.HI UR6, URZ, UR10, UR6 ;  /* 0x0000000aff068299 */ /* 0x010fe40008011606 */
[----:B------:R-:W-:Y:S02]  /*59c0*/  @!UP0 USEL UR7, UR38, UR4, !UP2 ;  /* 0x0000000426078287 */ /* 0x000fe4000d000000 */
[----:B------:R-:W-:Y:S04]  /*59d0*/  @!UP0 USEL UR6, UR37, UR6, !UP1 ;  /* 0x0000000625068287 */ /* 0x000fe8000c800000 */
[----:B------:R-:W-:Y:S02]  /*59e0*/  @!UP0 UIADD3 UR4, UPT, UPT, -UR7, UR6, URZ ;  /* 0x0000000607048290 */ /* 0x000fe4000fffe1ff */
[----:B------:R-:W-:Y:S02]  /*59f0*/  @!UP0 UIADD3 UR6, UPT, UPT, UR7, -UR6, URZ ;  /* 0x8000000607068290 */ /* 0x000fe4000fffe0ff */
[----:B------:R-:W-:Y:S02]  /*5a00*/  @!UP0 UIMAD UR38, UR4, UR5, UR38 ;  /* 0x00000005042682a4 */ /* 0x000fe4000f8e0226 */
[----:B------:R-:W-:Y:S02]  /*5a10*/  @!UP0 UIMAD UR37, UR6, UR14, UR37 ;  /* 0x0000000e062582a4 */ /* 0x000fe4000f8e0225 */
[----:B------:R-:W-:Y:S09]  /*5a20*/  ULOP3.LUT UP0, URZ, UR11, 0x1b0, URZ, 0xc0, !UPT ;  /* 0x000001b00bff7892 */ /* 0x000ff2000f80c0ff */
[----:B------:R-:W-:Y:S05]  /*5a30*/  BRA.U !UP0, `(.L_x_93) ;  /* 0x0000000108407547 */ /* 0x000fea000b800000 */
[----:B------:R-:W2:Y:S01]  /*5a40*/  LDCU.64 UR8, c[0x4][0x88] ;  /* 0x01001100ff0877ac */ /* 0x000ea20008000a00 */
[----:B------:R-:W-:Y:S01]  /*5a50*/  MOV R3, 0x0 ;  /* 0x0000000000037802 */ /* 0x000fe20000000f00 */
[----:B------:R-:W-:Y:S02]  /*5a60*/  HFMA2 R12, -RZ, RZ, 0, 5.9604644775390625e-08 ;  /* 0x00000001ff0c7431 */ /* 0x000fe400000001ff */
[----:B------:R-:W-:Y:S02]  /*5a70*/  IMAD.MOV.U32 R8, RZ, RZ, 0x70 ;  /* 0x00000070ff087424 */ /* 0x000fe400078e00ff */
[----:B------:R-:W-:Y:S01]  /*5a80*/  IMAD.MOV.U32 R13, RZ, RZ, RZ ;  /* 0x000000ffff0d7224 */ /* 0x000fe200078e00ff */
[----:B------:R-:W3:Y:S01]  /*5a90*/  LDCU.64 UR6, c[0x4][0x90] ;  /* 0x01001200ff0677ac */ /* 0x000ee20008000a00 */
[----:B------:R-:W4:Y:S01]  /*5aa0*/  LDC.64 R2, c[0x4][R3] ;  /* 0x0100000003027b82 */ /* 0x000f220000000a00 */
[----:B------:R-:W1:Y:S01]  /*5ab0*/  LDCU.64 UR4, c[0x4][0x8] ;  /* 0x01000100ff0477ac */ /* 0x000e620008000a00 */
[----:B--2---:R-:W-:Y:S01]  /*5ac0*/  MOV R5, UR9 ;  /* 0x0000000900057c02 */ /* 0x004fe20008000f00 */
[----:B------:R-:W-:Y:S01]  /*5ad0*/  IMAD.U32 R4, RZ, RZ, UR8 ;  /* 0x00000008ff047e24 */ /* 0x000fe2000f8e00ff */
[----:B---3--:R-:W-:Y:S01]  /*5ae0*/  MOV R7, UR7 ;  /* 0x0000000700077c02 */ /* 0x008fe20008000f00 */
[----:B------:R-:W-:Y:S01]  /*5af0*/  IMAD.U32 R6, RZ, RZ, UR6 ;  /* 0x00000006ff067e24 */ /* 0x000fe2000f8e00ff */
[----:B-1----:R-:W-:Y:S01]  /*5b00*/  MOV R11, UR5 ;  /* 0x00000005000b7c02 */ /* 0x002fe20008000f00 */
[----:B------:R-:W-:Y:S02]  /*5b10*/  IMAD.U32 R10, RZ, RZ, UR4 ;  /* 0x00000004ff0a7e24 */ /* 0x000fe4000f8e00ff */
[----:B------:R-:W-:Y:S07]  /*5b20*/  LEPC R20, `(.L_x_93) ;  /* 0x000000001014794e */ /* 0x000fee0000000000 */
[----:B----45:R-:W-:Y:S05]  /*5b30*/  CALL.ABS.NOINC R2 ;  /* 0x0000000002007343 */ /* 0x030fea0003c00000 */
.L_x_93:
[----:B------:R-:W-:Y:S01]  /*5b40*/  LOP3.LUT P0, RZ, R86, 0x1b0, RZ, 0xc0, !PT ;  /* 0x000001b056ff7812 */ /* 0x000fe2000780c0ff */
[----:B------:R-:W-:Y:S11]  /*5b50*/  BSSY.RECONVERGENT B6, `(.L_x_94) ;  /* 0x0000013000067945 */ /* 0x000ff60003800200 */
[----:B------:R-:W-:Y:S01]  /*5b60*/  @!UPT UIADD3 URZ, UPT, UPT, URZ, URZ, URZ ;  /* 0x000000fffffff290 */ /* 0x000fe2000fffe0ff */
[----:B------:R-:W-:Y:S05]  /*5b70*/  @!P0 BRA `(.L_x_95) ;  /* 0x0000000000408947 */ /* 0x000fea0003800000 */
        /* <DEDUP_REMOVED lines=16> */
.L_x_95:
[----:B------:R-:W-:Y:S05]  /*5c80*/  BSYNC.RECONVERGENT B6 ;  /* 0x0000000000067941 */ /* 0x000fea0003800200 */
.L_x_94:
[----:B------:R-:W-:Y:S01]  /*5c90*/  R2UR UR4, R78 ;  /* 0x000000004e0472ca */ /* 0x000fe200000e0000 */
[----:B------:R-:W-:Y:S01]  /*5ca0*/  UISETP.NE.U32.AND UP0, UPT, UR60, URZ, UPT ;  /* 0x000000ff3c00728c */ /* 0x000fe2000bf05070 */
[----:B------:R-:W-:Y:S02]  /*5cb0*/  ISETP.NE.U32.AND P4, PT, R72, RZ, PT ;  /* 0x000000ff4800720c */ /* 0x000fe40003f85070 */
[----:B------:R-:W-:Y:S01]  /*5cc0*/  ISETP.NE.U32.AND P2, PT, RZ, UR56, PT ;  /* 0x00000038ff007c0c */ /* 0x000fe2000bf45070 */
[----:B------:R-:W-:Y:S01]  /*5cd0*/  UISETP.NE.AND.EX UP1, UPT, UR61, URZ, UPT, UP0 ;  /* 0x000000ff3d00728c */ /* 0x000fe2000bf25300 */
[----:B------:R-:W-:Y:S01]  /*5ce0*/  ISETP.NE.AND.EX P4, PT, R73, RZ, PT, P4 ;  /* 0x000000ff4900720c */ /* 0x000fe20003f85340 */
[----:B------:R-:W-:Y:S01]  /*5cf0*/  UPLOP3.LUT UP0, UPT, UPT, UPT, UPT, 0x40, 0x4 ;  /* 0x000000000004789c */ /* 0x000fe20003f0e870 */
[----:B------:R-:W-:Y:S05]  /*5d00*/  ISETP.NE.AND.EX P2, PT, RZ, UR57, PT, P2 ;  /* 0x00000039ff007c0c */ /* 0x000fea000bf45320 */
[----:B------:R-:W-:Y:S06]  /*5d10*/  UISETP.NE.AND UP2, UPT, UR4, URZ, UPT ;  /* 0x000000ff0400728c */ /* 0x000fec000bf45270 */
[----:B------:R-:W-:Y:S05]  /*5d20*/  PLOP3.LUT P1, PT, PT, PT, UP2, 0x80, 0x8 ;  /* 0x000000000008781c */ /* 0x000fea0003f2f028 */
[----:B------:R-:W-:Y:S06]  /*5d30*/  @UP2 UPLOP3.LUT UP0, UPT, UPT, UPT, UP1, 0x80, 0x8 ;  /* 0x000000000008289c */ /* 0x000fec0003f0f010 */
[----:B------:R-:W-:Y:S01]  /*5d40*/  PLOP3.LUT P0, PT, PT, PT, UP0, 0x80, 0x8 ;  /* 0x000000000008781c */ /* 0x000fe20003f0f008 */
[----:B------:R-:W-:Y:S01]  /*5d50*/  @!UPT UIADD3 URZ, UPT, UPT, URZ, URZ, URZ ;  /* 0x000000fffffff290 */ /* 0x000fe2000fffe0ff */
[----:B------:R-:W-:Y:S11]  /*5d60*/  BRA.U !UP1, `(.L_x_96) ;  /* 0x00000001093c7547 */ /* 0x000ff6000b800000 */
[----:B------:R-:W-:Y:S01]  /*5d70*/  UISETP.NE.U32.AND UP0, UPT, UR56, URZ, UPT ;  /* 0x000000ff3800728c */ /* 0x000fe2000bf05070 */
[----:B-1----:R-:W-:Y:S01]  /*5d80*/  HFMA2 R0, -RZ, RZ, 0, 5.9604644775390625e-08 ;  /* 0x00000001ff007431 */ /* 0x002fe200000001ff */
[----:B------:R-:W1:Y:S01]  /*5d90*/  LDCU.64 UR8, c[0x0][0x358] ;  /* 0x00006b00ff0877ac */ /* 0x000e620008000a00 */
[----:B------:R-:W-:Y:S01]  /*5da0*/  IMAD.MOV.U32 R74, RZ, RZ, 0x1 ;  /* 0x00000001ff4a7424 */ /* 0x000fe200078e00ff */
[----:B------:R-:W-:Y:S06]  /*5db0*/  UISETP.NE.AND.EX UP0, UPT, UR57, URZ, UPT, UP0 ;  /* 0x000000ff3900728c */ /* 0x000fec000bf05300 */
[----:B------:R-:W-:Y:S05]  /*5dc0*/  PLOP3.LUT P3, PT, PT, PT, UP0, 0x80, 0x8 ;  /* 0x000000000008781c */ /* 0x000fea0003f6f008 */
[----:B------:R-:W2:Y:S01]  /*5dd0*/  @UP0 LDCU.64 UR4, c[0x0][0x888] ;  /* 0x00011100ff0407ac */ /* 0x000ea20008000a00 */
[----:B------:R-:W-:Y:S07]  /*5de0*/  @UP0 UIMAD UR6, UR36, UR60, URZ ;  /* 0x0000003c240602a4 */ /* 0x000fee000f8e02ff */
[----:B------:R-:W-:Y:S01]  /*5df0*/  @!P3 PRMT R74, R0, 0x7610, R74 ;  /* 0x00007610004ab816 */ /* 0x000fe2000000004a */
[----:B--2---:R-:W-:Y:S06]  /*5e00*/  @UP0 UIMAD.WIDE UR4, UR6, 0x4, UR4 ;  /* 0x00000004060408a5 */ /* 0x004fec000f8e0204 */
[----:B-----5:R-:W-:Y:S01]  /*5e10*/  IMAD.U32 R40, RZ, RZ, UR4 ;  /* 0x00000004ff287e24 */ /* 0x020fe2000f8e00ff */
[----:B------:R-:W-:Y:S04]  /*5e20*/  MOV R41, UR5 ;  /* 0x0000000500297c02 */ /* 0x000fe80008000f00 */
[----:B------:R-:W2:Y:S01]  /*5e30*/  @!UP0 LDCU UR4, c[0x0][0x880] ;  /* 0x00011000ff0487ac */ /* 0x000ea20008000800 */
[----:B-1----:R3:W5:Y:S02]  /*5e40*/  @P3 LDG.E R40, desc[UR8][R40.64] ;  /* 0x0000000828283981 */ /* 0x002764000c1e1900 */
[----:B--23--:R-:W-:Y:S02]  /*5e50*/  @!P3 IMAD.U32 R40, RZ, RZ, UR4 ;  /* 0x00000004ff28be24 */ /* 0x00cfe4000f8e00ff */
.L_x_96:
[----:B------:R-:W-:Y:S05]  /*5e60*/  @!P4 BRA `(.L_x_97) ;  /* 0x000000000024c947 */ /* 0x000fea0003800000 */
[----:B------:R-:W-:Y:S01]  /*5e70*/  ISETP.NE.U32.AND P3, PT, R70, RZ, PT ;  /* 0x000000ff4600720c */ /* 0x000fe20003f65070 */
[----:B------:R-:W2:Y:S03]  /*5e80*/  LDCU.64 UR4, c[0x0][0x358] ;  /* 0x00006b00ff0477ac */ /* 0x000ea60008000a00 */
[----:B------:R-:W-:Y:S11]  /*5e90*/  ISETP.NE.AND.EX P3, PT, R71, RZ, PT, P3 ;  /* 0x000000ff4700720c */ /* 0x000ff60003f65330 */
[----:B------:R-:W-:Y:S02]  /*5ea0*/  @!UPT UIADD3 URZ, UPT, UPT, URZ, URZ, URZ ;  /* 0x000000fffffff290 */ /* 0x000fe4000fffe0ff */
[----:B------:R-:W3:Y:S01]  /*5eb0*/  @P3 LDC.64 R2, c[0x0][0x8a8] ;  /* 0x00022a00ff023b82 */ /* 0x000ee20000000a00 */
[----:B-1----:R-:W-:Y:S04]  /*5ec0*/  @P3 IMAD R0, R72, UR36, RZ ;  /* 0x0000002448003c24 */ /* 0x002fe8000f8e02ff */
[----:B---3--:R-:W-:Y:S05]  /*5ed0*/  @P3 IMAD.WIDE R2, R0, 0x4, R2 ;  /* 0x0000000400023825 */ /* 0x008fea00078e0202 */
[----:B--2--5:R2:W5:Y:S02]  /*5ee0*/  @P3 LDG.E R38, desc[UR4][R2.64] ;  /* 0x0000000402263981 */ /* 0x024564000c1e1900 */
[----:B--2---:R-:W3:Y:S02]  /*5ef0*/  @!P3 LDC R38, c[0x0][0x8a0] ;  /* 0x00022800ff26bb82 */ /* 0x004ee40000000800 */
.L_x_97:
[----:B-----5:R-:W-:Y:S01]  /*5f00*/  ISETP.NE.AND P4, PT, R40, RZ, PT ;  /* 0x000000ff2800720c */ /* 0x020fe20003f85270 */
[----:B------:R-:W-:Y:S01]  /*5f10*/  BSSY B1, `(.L_x_98) ;  /* 0x0000042000017945 */ /* 0x000fe20003800000 */
[----:B------:R-:W-:Y:S01]  /*5f20*/  SEL R5, RZ, 0xffffffff, P2 ;  /* 0xffffffffff057807 */ /* 0x000fe20001000000 */
[----:B------:R-:W-:Y:S01]  /*5f30*/  IMAD.MOV.U32 R53, RZ, RZ, 0x1 ;  /* 0x00000001ff357424 */ /* 0x000fe200078e00ff */
[----:B------:R-:W-:Y:S02]  /*5f40*/  LOP3.LUT P3, RZ, R74, 0xff, RZ, 0xc0, !PT ;  /* 0x000000ff4aff7812 */ /* 0x000fe4000786c0ff */
[----:B------:R-:W-:Y:S02]  /*5f50*/  CS2R R46, SRZ ;  /* 0x00000000002e7805 */ /* 0x000fe4000001ff00 */
[----:B-1----:R-:W-:Y:S02]  /*5f60*/  @P1 SEL R0, RZ, 0xffffffff, P4 ;  /* 0xffffffffff001807 */ /* 0x002fe40002000000 */
[----:B------:R-:W-:Y:S02]  /*5f70*/  CS2R R44, SRZ ;  /* 0x00000000002c7805 */ /* 0x000fe4000001ff00 */
[----:B------:R-:W-:Y:S02]  /*5f80*/  LEA R2, R82, UR44, 0x3 ;  /* 0x0000002c52027c11 */ /* 0x000fe4000f8e18ff */
[----:B------:R-:W-:Y:S02]  /*5f90*/  CS2R R50, SRZ ;  /* 0x0000000000327805 */ /* 0x000fe4000001ff00 */
[----:B------:R-:W-:Y:S02]  /*5fa0*/  @P0 SEL R0, R5, R0, !P3 ;  /* 0x0000000005000207 */ /* 0x000fe40005800000 */
[----:B------:R-:W-:Y:S02]  /*5fb0*/  CS2R R48, SRZ ;  /* 0x0000000000307805 */ /* 0x000fe4000001ff00 */
[----:B------:R-:W-:Y:S02]  /*5fc0*/  LEA R52, R36, UR44, 0x3 ;  /* 0x0000002c24347c11 */ /* 0x000fe4000f8e18ff */
[----:B------:R-:W-:Y:S02]  /*5fd0*/  @P1 LOP3.LUT R0, R0, 0x1, RZ, 0xc0, !PT ;  /* 0x0000000100001812 */ /* 0x000fe400078ec0ff */
[----:B------:R-:W-:Y:S02]  /*5fe0*/  SHF.L.U32 R3, R84, 0x1f, RZ ;  /* 0x0000001f54037819 */ /* 0x000fe400000006ff */
[----:B------:R-:W-:Y:S02]  /*5ff0*/  ISETP.NE.U32.OR P6, PT, R0, 0x1, !P1 ;  /* 0x000000010000780c */ /* 0x000fe40004fc5470 */
[----:B------:R-:W-:Y:S02]  /*6000*/  PLOP3.LUT P2, PT, PT, PT, UP1, 0x80, 0x8 ;  /* 0x000000000008781c */ /* 0x000fe40003f4f018 */
[----:B------:R-:W-:Y:S02]  /*6010*/  LEA.HI R39, R36, R36, RZ, 0x1 ;  /* 0x0000002424277211 */ /* 0x000fe400078f08ff */
[----:B------:R-:W-:Y:S02]  /*6020*/  SEL R4, RZ, 0xffffffff, P4 ;  /* 0xffffffffff047807 */ /* 0x000fe40002000000 */
[----:B------:R-:W-:Y:S05]  /*6030*/  P2R R61, PR, RZ, 0x40 ;  /* 0x00000040ff3d7803 */ /* 0x000fea0000000000 */
[----:B------:R-:W-:Y:S02]  /*6040*/  @P6 SHF.L.U32 R0, R81, 0x1f, RZ ;  /* 0x0000001f51006819 */ /* 0x000fe400000006ff */
[----:B------:R-:W-:Y:S02]  /*6050*/  @P2 SEL R4, R5, R4, !P3 ;  /* 0x0000000405042207 */ /* 0x000fe40005800000 */
[----:B------:R1:W2:Y:S02]  /*6060*/  @P6 SYNCS.PHASECHK.TRANS64.TRYWAIT P1, [R2+URZ+0x50], R0 ;  /* 0x00005000020065a7 */ /* 0x0002a400080211ff */
[----:B------:R-:W-:Y:S04]  /*6070*/  LOP3.LUT R4, R4, 0x1, RZ, 0xc0, !PT ;  /* 0x0000000104047812 */ /* 0x000fe800078ec0ff */
[----:B------:R-:W-:Y:S04]  /*6080*/  ISETP.NE.U32.AND P5, PT, R4, 0x1, PT ;  /* 0x000000010400780c */ /* 0x000fe80003fa5070 */
[----:B------:R-:W-:Y:S01]  /*6090*/  P2R R54, PR, RZ, 0x20 ;  /* 0x00000020ff367803 */ /* 0x000fe20000000000 */
[----:B------:R4:W3:Y:S01]  /*60a0*/  SYNCS.PHASECHK.TRANS64.TRYWAIT P0, [R52+URZ+0xc0], R3 ;  /* 0x0000c003340075a7 */ /* 0x0008e200080011ff */
[C---:B-1----:R-:W-:Y:S01]  /*60b0*/  IMAD.SHL.U32 R0, R39.reuse, 0x80, RZ ;  /* 0x0000008027007824 */ /* 0x042fe200078e00ff */
[----:B------:R-:W-:Y:S04]  /*60c0*/  LOP3.LUT R39, R39, 0xffe, RZ, 0xc0, !PT ;  /* 0x00000ffe27277812 */ /* 0x000fe800078ec0ff */
[----:B------:R-:W-:Y:S01]  /*60d0*/  LOP3.LUT R0, R0, 0xffffff00, RZ, 0xc0, !PT ;  /* 0xffffff0000007812 */ /* 0x000fe200078ec0ff */
[----:B------:R-:W-:Y:S04]  /*60e0*/  IMAD.IADD R39, R36, 0x1, -R39 ;  /* 0x0000000124277824 */ /* 0x000fe800078e0a27 */
[----:B------:R-:W-:Y:S04]  /*60f0*/  IMAD.IADD R0, R37, 0x1, R0 ;  /* 0x0000000125007824 */ /* 0x000fe800078e0200 */
[----:B------:R-:W-:Y:S01]  /*6100*/  IMAD R39, R39, 0x100000, R0 ;  /* 0x0010000027277824 */ /* 0x000fe200078e0200 */
[----:B--2---:R-:W-:Y:S01]  /*6110*/  @P6 SEL R53, RZ, 0x1, !P1 ;  /* 0x00000001ff356807 */ /* 0x004fe20004800000 */
[----:B----4-:R-:W-:Y:S06]  /*6120*/  @!P6 BRA `(.L_x_99) ;  /* 0x000000000080e947 */ /* 0x010fec0003800000 */
[----:B------:R-:W-:Y:S01]  /*6130*/  @P5 IMAD R5, R82, 0x1000, R69 ;  /* 0x0000100052055824 */ /* 0x000fe200078e0245 */
[----:B------:R-:W-:Y:S01]  /*6140*/  ISETP.NE.AND P1, PT, R53, RZ, PT ;  /* 0x000000ff3500720c */ /* 0x000fe20003f25270 */
[----:B------:R-:W-:Y:S01]  /*6150*/  BSSY B0, `(.L_x_100) ;  /* 0x000000b000007945 */ /* 0x000fe20003800000 */
[----:B------:R-:W-:Y:S01]  /*6160*/  CS2R R50, SRZ ;  /* 0x0000000000327805 */ /* 0x000fe2000001ff00 */
[----:B------:R-:W-:Y:S01]  /*6170*/  @P5 VIADD R4, R5, UR44 ;  /* 0x0000002c05045c36 */ /* 0x000fe20008000000 */
[----:B------:R-:W-:Y:S02]  /*6180*/  CS2R R48, SRZ ;  /* 0x0000000000307805 */ /* 0x000fe4000001ff00 */
[----:B------:R-:W-:Y:S02]  /*6190*/  CS2R R46, SRZ ;  /* 0x00000000002e7805 */ /* 0x000fe4000001ff00 */
[----:B------:R-:W-:Y:S01]  /*61a0*/  CS2R R44, SRZ ;  /* 0x00000000002c7805 */ /* 0x000fe2000001ff00 */
[----:B------:R-:W-:Y:S04]  /*61b0*/  @P5 IMAD R4, R85, -0x10, R4 ;  /* 0xfffffff055045824 */ /* 0x000fe800078e0204 */
[----:B------:R-:W-:Y:S05]  /*61c0*/  @P1 BRA `(.L_x_101) ;  /* 0x00000000000c1947 */ /* 0x000fea0003800000 */
[----:B------:R-:W-:Y:S04]  /*61d0*/  SHF.L.U32 R0, R81, 0x1f, RZ ;  /* 0x0000001f51007819 */ /* 0x000fe800000006ff */
[----:B------:R-:W1:Y:S02]  /*61e0*/  SYNCS.PHASECHK.TRANS64.TRYWAIT P1, [R2+URZ+0x50], R0 ;  /* 0x00005000020075a7 */ /* 0x000e6400080211ff */
[----:B-1----:R-:W-:Y:S05]  /*61f0*/  @!P1 BRA `(.L_x_102) ;  /* 0x0000004000409947 */ /* 0x002fea0003800000 */
.L_x_101:
[----:B------:R-:W-:Y:S05]  /*6200*/  BSYNC B0 ;  /* 0x0000000000007941 */ /* 0x000fea0003800000 */
.L_x_100:
[----:B------:R-:W-:Y:S01]  /*6210*/  ISETP.NE.AND P1, PT, R54, RZ, PT ;  /* 0x000000ff3600720c */ /* 0x000fe20003f25270 */
[----:B-1----:R-:W-:Y:S02]  /*6220*/  VIADD R2, R2, 0x70 ;  /* 0x0000007002027836 */ /* 0x002fe40000000000 */
[----:B------:R-:W-:Y:S02]  /*6230*/  IMAD.U32 R0, RZ, RZ, UR45 ;  /* 0x0000002dff007e24 */ /* 0x000fe4000f8e00ff */
[----:B------:R-:W-:Y:S03]  /*6240*/  VIADD R82, R82, 0x1 ;  /* 0x0000000152527836 */ /* 0x000fe60000000000 */
[----:B------:R-:W-:Y:S05]  /*6250*/  PRMT R0, R0, 0x654, R2 ;  /* 0x0000065400007816 */ /* 0x000fea0000000002 */
[----:B------:R1:W2:Y:S04]  /*6260*/  @P1 LDS.128 R48, [R5+UR44+0x200] ;  /* 0x0002002c05301984 */ /* 0x0002a80008000c00 */
[----:B------:R1:W4:Y:S01]  /*6270*/  @P1 LDS.128 R44, [R4+0x210] ;  /* 0x00021000042c1984 */ /* 0x0003220000000c00 */
[C---:B------:R-:W-:Y:S01]  /*6280*/  ISETP.NE.AND P1, PT, R82.reuse, 0x4, PT ;  /* 0x000000045200780c */ /* 0x040fe20003f25270 */
[----:B------:R-:W-:Y:S01]  /*6290*/  @!PT LDS RZ, [RZ] ;  /* 0x00000000fffff984 */ /* 0x000fe20000000800 */
[----:B------:R-:W-:Y:S01]  /*62a0*/  @!PT LDS RZ, [RZ] ;  /* 0x00000000fffff984 */ /* 0x000fe20000000800 */
[----:B------:R-:W-:Y:S01]  /*62b0*/  @!PT LDS RZ, [RZ] ;  /* 0x00000000fffff984 */ /* 0x000fe20000000800 */
[----:B------:R-:W-:Y:S01]  /*62c0*/  @!PT LDS RZ, [RZ] ;  /* 0x00000000fffff984 */ /* 0x000fe20000000800 */
[----:B------:R5:W-:Y:S06]  /*62d0*/  MEMBAR.ALL.CTA ;  /* 0x0000000000007992 */ /* 0x000bec0000008000 */
[----:B-----5:R-:W5:Y:S01]  /*62e0*/  FENCE.VIEW.ASYNC.S ;  /* 0x00000000000073c6 */ /* 0x020f620000000000 */
[----:B------:R-:W-:Y:S01]  /*62f0*/  SEL R82, R82, RZ, P1 ;  /* 0x000000ff52527207 */ /* 0x000fe20000800000 */
[----:B-----5:R5:W-:Y:S02]  /*6300*/  SYNCS.ARRIVE.TRANS64.RED.A1T0 RZ, [R0+URZ], RZ ;  /* 0x000000ff00ff79a7 */ /* 0x020be400081004ff */
[----:B-----5:R-:W-:Y:S04]  /*6310*/  SEL R0, RZ, 0x1, P1 ;  /* 0x00000001ff007807 */ /* 0x020fe80000800000 */
[----:B-12---:R-:W-:Y:S02]  /*6320*/  LOP3.LUT R81, R81, R0, RZ, 0x3c, !PT ;  /* 0x0000000051517212 */ /* 0x006fe400078e3cff */
.L_x_99:
[----:B------:R-:W-:Y:S05]  /*6330*/  BSYNC B1 ;  /* 0x0000000000017941 */ /* 0x000fea0003800000 */
.L_x_98:
[----:B------:R-:W-:Y:S04]  /*6340*/  SHF.R.U32.HI R0, RZ, 0x15, R39 ;  /* 0x00000015ff007819 */ /* 0x000fe80000011627 */
[----:B------:R-:W-:Y:S01]  /*6350*/  LOP3.LUT P1, RZ, R0, 0x3, R75, 0x48, !PT ;  /* 0x0000000300ff7812 */ /* 0x000fe2000782484b */
[----:B------:R-:W-:Y:S01]  /*6360*/  @!UPT UIADD3 URZ, UPT, UPT, URZ, URZ, URZ ;  /* 0x000000fffffff290 */ /* 0x000fe2000fffe0ff */
[----:B---3--:R-:W-:Y:S11]  /*6370*/  @P0 BRA `(.L_x_103) ;  /* 0x0000000000080947 */ /* 0x008ff60003800000 */
[----:B------:R-:W1:Y:S02]  /*6380*/  SYNCS.PHASECHK.TRANS64.TRYWAIT P0, [R52+URZ+0xc0], R3 ;  /* 0x0000c003340075a7 */ /* 0x000e6400080011ff */
[----:B-1----:R-:W-:Y:S05]  /*6390*/  @!P0 BRA `(.L_x_104) ;  /* 0x0000003c00ec8947 */ /* 0x002fea0003800000 */
.L_x_103:
[----:B------:R-:W-:Y:S05]  /*63a0*/  @!P1 BRA `(.L_x_105) ;  /* 0x0000000000409947 */ /* 0x000fea0003800000 */
[----:B------:R-:W2:Y:S01]  /*63b0*/  LDCU.64 UR8, c[0x4][0x78] ;  /* 0x01000f00ff0877ac */ /* 0x000ea20008000a00 */
[----:B-1----:R-:W-:Y:S01]  /*63c0*/  MOV R3, 0x0 ;  /* 0x0000000000037802 */ /* 0x002fe20000000f00 */
[----:B------:R-:W-:Y:S02]  /*63d0*/  HFMA2 R12, -RZ, RZ, 0, 5.9604644775390625e-08 ;  /* 0x00000001ff0c7431 */ /* 0x000fe400000001ff */
[----:B------:R-:W-:Y:S02]  /*63e0*/  IMAD.MOV.U32 R8, RZ, RZ, 0x192 ;  /* 0x00000192ff087424 */ /* 0x000fe400078e00ff */
[----:B------:R-:W-:Y:S01]  /*63f0*/  IMAD.MOV.U32 R13, RZ, RZ, RZ ;  /* 0x000000ffff0d7224 */ /* 0x000fe200078e00ff */
[----:B------:R-:W1:Y:S01]  /*6400*/  LDCU.64 UR6, c[0x4][0x80] ;  /* 0x01001000ff0677ac */ /* 0x000e620008000a00 */
[----:B------:R-:W3:Y:S01]  /*6410*/  LDC.64 R2, c[0x4][R3] ;  /* 0x0100000003027b82 */ /* 0x000ee20000000a00 */
[----:B------:R-:W5:Y:S01]  /*6420*/  LDCU.64 UR4, c[0x4][0x18] ;  /* 0x01000300ff0477ac */ /* 0x000f620008000a00 */
[----:B--2---:R-:W-:Y:S01]  /*6430*/  MOV R5, UR9 ;  /* 0x0000000900057c02 */ /* 0x004fe20008000f00 */
[----:B------:R-:W-:Y:S01]  /*6440*/  IMAD.U32 R4, RZ, RZ, UR8 ;  /* 0x00000008ff047e24 */ /* 0x000fe2000f8e00ff */
[----:B-1----:R-:W-:Y:S01]  /*6450*/  MOV R7, UR7 ;  /* 0x0000000700077c02 */ /* 0x002fe20008000f00 */
[----:B------:R-:W-:Y:S01]  /*6460*/  IMAD.U32 R6, RZ, RZ, UR6 ;  /* 0x00000006ff067e24 */ /* 0x000fe2000f8e00ff */
[----:B-----5:R-:W-:Y:S01]  /*6470*/  MOV R11, UR5 ;  /* 0x00000005000b7c02 */ /* 0x020fe20008000f00 */
[----:B------:R-:W-:Y:S02]  /*6480*/  IMAD.U32 R10, RZ, RZ, UR4 ;  /* 0x00000004ff0a7e24 */ /* 0x000fe4000f8e00ff */
[----:B------:R-:W-:Y:S07]  /*6490*/  LEPC R20, `(.L_x_105) ;  /* 0x000000001014794e */ /* 0x000fee0000000000 */
[----:B---34-:R-:W-:Y:S05]  /*64a0*/  CALL.ABS.NOINC R2 ;  /* 0x0000000002007343 */ /* 0x018fea0003c00000 */
.L_x_105:
[----:B------:R-:W-:Y:S05]  /*64b0*/  WARPSYNC.ALL ;  /* 0x0000000000007948 */ /* 0x000fea0003800000 */
[----:B------:R-:W-:Y:S01]  /*64c0*/  R2UR UR4, R39 ;  /* 0x00000000270472ca */ /* 0x000fe200000e0000 */
[----:B------:R-:W-:Y:S01]  /*64d0*/  BSSY.RECONVERGENT B0, `(.L_x_106) ;  /* 0x00000a0000007945 */ /* 0x000fe20003800200 */
[C---:B------:R-:W-:Y:S02]  /*64e0*/  SHF.L.U32 R2, R48.reuse, 0x10, RZ ;  /* 0x0000001030027819 */ /* 0x040fe400000006ff */
[C---:B-1----:R-:W-:Y:S02]  /*64f0*/  PRMT R3, R48.reuse, 0x8880, RZ ;  /* 0x0000888030037816 */ /* 0x042fe400000000ff */
[----:B------:R-:W-:Y:S02]  /*6500*/  SHF.L.U32 R41, R48, 0x8, RZ ;  /* 0x0000000830297819 */ /* 0x000fe400000006ff */
[----:B------:R-:W-:Y:S02]  /*6510*/  SHF.L.U32 R42, R49, 0x10, RZ ;  /* 0x00000010312a7819 */ /* 0x000fe400000006ff */
[----:B------:R-:W-:Y:S02]  /*6520*/  IADD3 R60, PT, PT, R69, UR44, RZ ;  /* 0x0000002c453c7c10 */ /* 0x000fe4000fffe0ff */
[----:B------:R-:W-:Y:S01]  /*6530*/  SHF.R.S32.HI R42, RZ, 0x18, R42 ;  /* 0x00000018ff2a7819 */ /* 0x000fe2000001142a */
[----:B------:R-:W-:Y:S01]  /*6540*/  LDTM.16dp32bit_t0_t15.x32 R4, tmem[UR4] ;  /* 0x00000004000479ee */ /* 0x000fe20008a80000 */
[----:B------:R-:W1:Y:S01]  /*6550*/  LDTM.16dp32bit_t16_t31.x32 R4, tmem[UR4+0x20] ;  /* 0x00002004000479ee */ /* 0x000e620008aa0000 */
[----:B------:R-:W-:Y:S02]  /*6560*/  SHF.L.U32 R55, R80, 0x4, RZ ;  /* 0x0000000450377819 */ /* 0x000fe400000006ff */
[----:B------:R-:W-:Y:S02]  /*6570*/  ISETP.NE.AND P0, PT, R87, RZ, PT ;  /* 0x000000ff5700720c */ /* 0x000fe40003f05270 */
[----:B------:R-:W-:Y:S02]  /*6580*/  IADD3 R89, PT, PT, R60, R55, RZ ;  /* 0x000000373c597210 */ /* 0x000fe40007ffe0ff */
[----:B------:R-:W-:Y:S01]  /*6590*/  ISETP.NE.AND P6, PT, R61, RZ, PT ;  /* 0x000000ff3d00720c */ /* 0x000fe20003fc5270 */
[C---:B-1----:R-:W-:Y:S01]  /*65a0*/  IMAD R0, R38.reuse, R4, RZ ;  /* 0x0000000426007224 */ /* 0x042fe200078e02ff */
[----:B------:R-:W-:Y:S01]  /*65b0*/  SHF.R.S32.HI R4, RZ, 0x18, R2 ;  /* 0x00000018ff047819 */ /* 0x000fe20000011402 */
[C---:B------:R-:W-:Y:S01]  /*65c0*/  IMAD R2, R38.reuse, R5, RZ ;  /* 0x0000000526027224 */ /* 0x040fe200078e02ff */
[----:B------:R-:W-:Y:S01]  /*65d0*/  SHF.R.S32.HI R5, RZ, 0x18, R41 ;  /* 0x00000018ff057819 */ /* 0x000fe20000011429 */
[----:B------:R-:W-:Y:S01]  /*65e0*/  IMAD R0, R3, R40, R0 ;  /* 0x0000002803007224 */ /* 0x000fe200078e0200 */
[----:B------:R-:W-:Y:S01]  /*65f0*/  PRMT R41, R49, 0x8880, RZ ;  /* 0x0000888031297816 */ /* 0x000fe200000000ff */
[----:B------:R-:W-:Y:S02]  /*6600*/  IMAD R3, R38, R6, RZ ;  /* 0x0000000626037224 */ /* 0x000fe400078e02ff */
[-C--:B------:R-:W-:Y:S01]  /*6610*/  IMAD R2, R4, R40.reuse, R2 ;  /* 0x0000002804027224 */ /* 0x080fe200078e0202 */
[----:B------:R-:W-:Y:S01]  /*6620*/  SHF.R.S32.HI R4, RZ, 0x18, R48 ;  /* 0x00000018ff047819 */ /* 0x000fe20000011430 */
[----:B------:R-:W-:Y:S02]  /*6630*/  IMAD R7, R38, R7, RZ ;  /* 0x0000000726077224 */ /* 0x000fe400078e02ff */
[-C--:B------:R-:W-:Y:S02]  /*6640*/  IMAD R3, R5, R40.reuse, R3 ;  /* 0x0000002805037224 */ /* 0x080fe400078e0203 */
[----:B------:R-:W-:Y:S02]  /*6650*/  IMAD R7, R4, R40, R7 ;  /* 0x0000002804077224 */ /* 0x000fe400078e0207 */
[C---:B------:R-:W-:Y:S02]  /*6660*/  IMAD R6, R38.reuse, R11, RZ ;  /* 0x0000000b26067224 */ /* 0x040fe400078e02ff */
[C---:B------:R-:W-:Y:S01]  /*6670*/  IMAD R11, R38.reuse, R16, RZ ;  /* 0x00000010260b7224 */ /* 0x040fe200078e02ff */
[----:B------:R-:W-:Y:S01]  /*6680*/  I2IP.S8.S32.SAT R56, R7, R3, RZ ;  /* 0x0000000307387239 */ /* 0x000fe200000014ff */
[C---:B------:R-:W-:Y:S02]  /*6690*/  IMAD R16, R38.reuse, R21, RZ ;  /* 0x0000001526107224 */ /* 0x040fe400078e02ff */
[----:B------:R-:W-:Y:S01]  /*66a0*/  IMAD R21, R38, R26, RZ ;  /* 0x0000001a26157224 */ /* 0x000fe200078e02ff */
[----:B------:R-:W-:Y:S01]  /*66b0*/  I2IP.S8.S32.SAT R56, R2, R0, R56 ;  /* 0x0000000002387239 */ /* 0x000fe20000001438 */
[C---:B------:R-:W-:Y:S01]  /*66c0*/  IMAD R26, R38.reuse, R31, RZ ;  /* 0x0000001f261a7224 */ /* 0x040fe200078e02ff */
[----:B------:R-:W-:Y:S01]  /*66d0*/  SHF.R.S32.HI R2, RZ, 0x18, R49 ;  /* 0x00000018ff027819 */ /* 0x000fe20000011431 */
[C---:B------:R-:W-:Y:S02]  /*66e0*/  IMAD R3, R38.reuse, R8, RZ ;  /* 0x0000000826037224 */ /* 0x040fe400078e02ff */
[----:B------:R-:W-:Y:S02]  /*66f0*/  IMAD.SHL.U32 R31, R49, 0x100, RZ ;  /* 0x00000100311f7824 */ /* 0x000fe400078e00ff */
[C---:B------:R-:W-:Y:S02]  /*6700*/  IMAD R8, R38.reuse, R13, RZ ;  /* 0x0000000d26087224 */ /* 0x040fe400078e02ff */
[C---:B------:R-:W-:Y:S01]  /*6710*/  IMAD R13, R38.reuse, R18, RZ ;  /* 0x00000012260d7224 */ /* 0x040fe200078e02ff */
[----:B------:R-:W-:Y:S01]  /*6720*/  SHF.R.S32.HI R0, RZ, 0x18, R31 ;  /* 0x00000018ff007819 */ /* 0x000fe2000001141f */
[----:B------:R-:W-:Y:S01]  /*6730*/  IMAD R18, R38, R23, RZ ;  /* 0x0000001726127224 */ /* 0x000fe200078e02ff */
[----:B------:R-:W-:Y:S01]  /*6740*/  SHF.L.U32 R31, R50, 0x10, RZ ;  /* 0x00000010321f7819 */ /* 0x000fe200000006ff */
[C---:B------:R-:W-:Y:S02]  /*6750*/  IMAD R4, R38.reuse, R9, RZ ;  /* 0x0000000926047224 */ /* 0x040fe400078e02ff */
[C---:B------:R-:W-:Y:S01]  /*6760*/  IMAD R23, R38.reuse, R28, RZ ;  /* 0x0000001c26177224 */ /* 0x040fe200078e02ff */
[----:B------:R-:W-:Y:S01]  /*6770*/  SHF.R.S32.HI R31, RZ, 0x18, R31 ;  /* 0x00000018ff1f7819 */ /* 0x000fe2000001141f */
[C---:B------:R-:W-:Y:S02]  /*6780*/  IMAD R7, R38.reuse, R12, RZ ;  /* 0x0000000c26077224 */ /* 0x040fe400078e02ff */
[----:B------:R-:W-:Y:S01]  /*6790*/  IMAD R28, R38, R33, RZ ;  /* 0x00000021261c7224 */ /* 0x000fe200078e02ff */
[----:B------:R-:W-:Y:S01]  /*67a0*/  PRMT R33, R50, 0x8880, RZ ;  /* 0x0000888032217816 */ /* 0x000fe200000000ff */
[----:B------:R-:W-:Y:S02]  /*67b0*/  IMAD R3, R41, R40, R3 ;  /* 0x0000002829037224 */ /* 0x000fe400078e0203 */
[C---:B------:R-:W-:Y:S02]  /*67c0*/  IMAD R12, R38.reuse, R17, RZ ;  /* 0x00000011260c7224 */ /* 0x040fe400078e02ff */
[C---:B------:R-:W-:Y:S02]  /*67d0*/  IMAD R5, R38.reuse, R10, RZ ;  /* 0x0000000a26057224 */ /* 0x040fe400078e02ff */
[----:B------:R-:W-:Y:S02]  /*67e0*/  IMAD R17, R38, R22, RZ ;  /* 0x0000001626117224 */ /* 0x000fe400078e02ff */
[----:B------:R-:W-:Y:S02]  /*67f0*/  IMAD R4, R42, R40, R4 ;  /* 0x000000282a047224 */ /* 0x000fe400078e0204 */
[C---:B------:R-:W-:Y:S02]  /*6800*/  IMAD R22, R38.reuse, R27, RZ ;  /* 0x0000001b26167224 */ /* 0x040fe400078e02ff */
[----:B------:R-:W-:Y:S01]  /*6810*/  IMAD R27, R38, R32, RZ ;  /* 0x00000020261b7224 */ /* 0x000fe200078e02ff */
[----:B------:R-:W-:Y:S01]  /*6820*/  SHF.L.U32 R32, R50, 0x8, RZ ;  /* 0x0000000832207819 */ /* 0x000fe200000006ff */
[-C--:B------:R-:W-:Y:S02]  /*6830*/  IMAD R5, R0, R40.reuse, R5 ;  /* 0x0000002800057224 */ /* 0x080fe400078e0205 */
[----:B------:R-:W-:Y:S01]  /*6840*/  IMAD.MOV.U32 R0, RZ, RZ, R33 ;  /* 0x000000ffff007224 */ /* 0x000fe200078e0021 */
[----:B------:R-:W-:Y:S01]  /*6850*/  SHF.R.S32.HI R32, RZ, 0x18, R32 ;  /* 0x00000018ff207819 */ /* 0x000fe20000011420 */
[-C--:B------:R-:W-:Y:S01]  /*6860*/  IMAD R6, R2, R40.reuse, R6 ;  /* 0x0000002802067224 */ /* 0x080fe200078e0206 */
[----:B------:R-:W-:Y:S01]  /*6870*/  SHF.R.S32.HI R2, RZ, 0x18, R50 ;  /* 0x00000018ff027819 */ /* 0x000fe20000011432 */
[----:B------:R-:W-:Y:S01]  /*6880*/  IMAD R7, R0, R40, R7 ;  /* 0x0000002800077224 */ /* 0x000fe200078e0207 */
[----:B------:R-:W-:Y:S01]  /*6890*/  PRMT R0, R51, 0x8880, RZ ;  /* 0x0000888033007816 */ /* 0x000fe200000000ff */
[----:B------:R-:W-:Y:S01]  /*68a0*/  IMAD R9, R38, R14, RZ ;  /* 0x0000000e26097224 */ /* 0x000fe200078e02ff */
[----:B------:R-:W-:Y:S01]  /*68b0*/  I2IP.S8.S32.SAT R6, R6, R5, RZ ;  /* 0x0000000506067239 */ /* 0x000fe200000014ff */
[-C--:B------:R-:W-:Y:S01]  /*68c0*/  IMAD R8, R31, R40.reuse, R8 ;  /* 0x000000281f087224 */ /* 0x080fe200078e0208 */
[C---:B------:R-:W-:Y:S01]  /*68d0*/  SHF.L.U32 R31, R51.reuse, 0x8, RZ ;  /* 0x00000008331f7819 */ /* 0x040fe200000006ff */
[----:B------:R-:W-:Y:S01]  /*68e0*/  IMAD R10, R38, R15, RZ ;  /* 0x0000000f260a7224 */ /* 0x000fe200078e02ff */
[----:B------:R-:W-:Y:S01]  /*68f0*/  I2IP.S8.S32.SAT R57, R4, R3, R6 ;  /* 0x0000000304397239 */ /* 0x000fe20000001406 */
[-C--:B------:R-:W-:Y:S01]  /*6900*/  IMAD R9, R32, R40.reuse, R9 ;  /* 0x0000002820097224 */ /* 0x080fe200078e0209 */
[----:B------:R-:W-:Y:S01]  /*6910*/  SHF.R.S32.HI R5, RZ, 0x18, R31 ;  /* 0x00000018ff057819 */ /* 0x000fe2000001141f */
[-C--:B------:R-:W-:Y:S01]  /*6920*/  IMAD R10, R2, R40.reuse, R10 ;  /* 0x00000028020a7224 */ /* 0x080fe200078e020a */
[----:B------:R-:W-:Y:S01]  /*6930*/  SHF.L.U32 R2, R51, 0x10, RZ ;  /* 0x0000001033027819 */ /* 0x000fe200000006ff */
[----:B------:R-:W-:Y:S01]  /*6940*/  IMAD R11, R0, R40, R11 ;  /* 0x00000028000b7224 */ /* 0x000fe200078e020b */
[----:B------:R-:W-:Y:S01]  /*6950*/  SHF.R.S32.HI R0, RZ, 0x18, R51 ;  /* 0x00000018ff007819 */ /* 0x000fe20000011433 */
[C---:B------:R-:W-:Y:S01]  /*6960*/  IMAD R15, R38.reuse, R20, RZ ;  /* 0x00000014260f7224 */ /* 0x040fe200078e02ff */
[----:B------:R-:W-:Y:S01]  /*6970*/  SHF.R.S32.HI R2, RZ, 0x18, R2 ;  /* 0x00000018ff027819 */ /* 0x000fe20000011402 */
[C---:B------:R-:W-:Y:S01]  /*6980*/  IMAD R14, R38.reuse, R19, RZ ;  /* 0x00000013260e7224 */ /* 0x040fe200078e02ff */
[C---:B----4-:R-:W-:Y:S01]  /*6990*/  SHF.L.U32 R4, R45.reuse, 0x10, RZ ;  /* 0x000000102d047819 */ /* 0x050fe200000006ff */
[----:B------:R-:W-:Y:S01]  /*69a0*/  IMAD R19, R38, R24, RZ ;  /* 0x0000001826137224 */ /* 0x000fe200078e02ff */
[----:B------:R-:W-:Y:S01]  /*69b0*/  PRMT R3, R45, 0x8880, RZ ;  /* 0x000088802d037816 */ /* 0x000fe200000000ff */
[-C--:B------:R-:W-:Y:S01]  /*69c0*/  IMAD R12, R2, R40.reuse, R12 ;  /* 0x00000028020c7224 */ /* 0x080fe200078e020c */
[----:B------:R-:W-:Y:S01]  /*69d0*/  PRMT R2, R44, 0x8880, RZ ;  /* 0x000088802c027816 */ /* 0x000fe200000000ff */
[-C--:B------:R-:W-:Y:S01]  /*69e0*/  IMAD R13, R5, R40.reuse, R13 ;  /* 0x00000028050d7224 */ /* 0x080fe200078e020d */
[----:B------:R-:W-:Y:S01]  /*69f0*/  SHF.R.S32.HI R4, RZ, 0x18, R4 ;  /* 0x00000018ff047819 */ /* 0x000fe20000011404 */
[----:B------:R-:W-:Y:S01]  /*6a00*/  IMAD R14, R0, R40, R14 ;  /* 0x00000028000e7224 */ /* 0x000fe200078e020e */
[----:B------:R-:W-:Y:S01]  /*6a10*/  MOV R0, R2 ;  /* 0x0000000200007202 */ /* 0x000fe20000000f00 */
[----:B------:R-:W-:Y:S01]  /*6a20*/  IMAD.U32 R5, R44, 0x10000, RZ ;  /* 0x000100002c057824 */ /* 0x000fe200078e00ff */
[----:B------:R-:W-:Y:S01]  /*6a30*/  I2IP.S8.S32.SAT R9, R10, R9, RZ ;  /* 0x000000090a097239 */ /* 0x000fe200000014ff */
[----:B------:R-:W-:Y:S01]  /*6a40*/  IMAD R20, R38, R25, RZ ;  /* 0x0000001926147224 */ /* 0x000fe200078e02ff */
[----:B------:R-:W-:Y:S01]  /*6a50*/  I2IP.S8.S32.SAT R13, R14, R13, RZ ;  /* 0x0000000d0e0d7239 */ /* 0x000fe200000014ff */
[----:B------:R-:W-:Y:S01]  /*6a60*/  IMAD R15, R0, R40, R15 ;  /* 0x00000028000f7224 */ /* 0x000fe200078e020f */
[----:B------:R-:W-:Y:S01]  /*6a70*/  SHF.R.S32.HI R2, RZ, 0x18, R5 ;  /* 0x00000018ff027819 */ /* 0x000fe20000011405 */
[----:B------:R-:W-:Y:S01]  /*6a80*/  IMAD R24, R38, R29, RZ ;  /* 0x0000001d26187224 */ /* 0x000fe200078e02ff */
[----:B------:R-:W-:Y:S01]  /*6a90*/  SHF.L.U32 R0, R44, 0x8, RZ ;  /* 0x000000082c007819 */ /* 0x000fe200000006ff */
[----:B------:R-:W-:Y:S01]  /*6aa0*/  IMAD R25, R38, R30, RZ ;  /* 0x0000001e26197224 */ /* 0x000fe200078e02ff */
[----:B------:R-:W-:Y:S01]  /*6ab0*/  I2IP.S8.S32.SAT R58, R8, R7, R9 ;  /* 0x00000007083a7239 */ /* 0x000fe20000001409 */
[----:B------:R-:W-:Y:S01]  /*6ac0*/  IMAD R16, R2, R40, R16 ;  /* 0x0000002802107224 */ /* 0x000fe200078e0210 */
[----:B------:R-:W-:Y:S01]  /*6ad0*/  SHF.R.S32.HI R0, RZ, 0x18, R0 ;  /* 0x00000018ff007819 */ /* 0x000fe20000011400 */
[----:B------:R-:W-:Y:S01]  /*6ae0*/  IMAD R29, R38, R34, RZ ;  /* 0x00000022261d7224 */ /* 0x000fe200078e02ff */
[----:B------:R-:W-:Y:S01]  /*6af0*/  SHF.R.S32.HI R2, RZ, 0x18, R44 ;  /* 0x00000018ff027819 */ /* 0x000fe2000001142c */
[----:B------:R-:W-:Y:S01]  /*6b00*/  IMAD.SHL.U32 R5, R45, 0x100, RZ ;  /* 0x000001002d057824 */ /* 0x000fe200078e00ff */
[----:B------:R-:W-:Y:S01]  /*6b10*/  I2IP.S8.S32.SAT R59, R12, R11, R13 ;  /* 0x0000000b0c3b7239 */ /* 0x000fe2000000140d */
[-C--:B------:R-:W-:Y:S02]  /*6b20*/  IMAD R17, R0, R40.reuse, R17 ;  /* 0x0000002800117224 */ /* 0x080fe400078e0211 */
[-C--:B------:R-:W-:Y:S01]  /*6b30*/  IMAD R18, R2, R40.reuse, R18 ;  /* 0x0000002802127224 */ /* 0x080fe200078e0212 */
[----:B------:R-:W-:Y:S01]  /*6b40*/  SHF.R.S32.HI R0, RZ, 0x18, R5 ;  /* 0x00000018ff007819 */ /* 0x000fe20000011405 */
[-C--:B------:R-:W-:Y:S01]  /*6b50*/  IMAD R19, R3, R40.reuse, R19 ;  /* 0x0000002803137224 */ /* 0x080fe200078e0213 */
[----:B------:R-:W-:Y:S01]  /*6b60*/  SHF.R.S32.HI R2, RZ, 0x18, R45 ;  /* 0x00000018ff027819 */ /* 0x000fe2000001142d */
[-C--:B------:R-:W-:Y:S01]  /*6b70*/  IMAD R20, R4, R40.reuse, R20 ;  /* 0x0000002804147224 */ /* 0x080fe200078e0214 */
[----:B------:R-:W-:Y:S01]  /*6b80*/  SHF.L.U32 R4, R46, 0x10, RZ ;  /* 0x000000102e047819 */ /* 0x000fe200000006ff */
[-C--:B------:R-:W-:Y:S01]  /*6b90*/  IMAD R21, R0, R40.reuse, R21 ;  /* 0x0000002800157224 */ /* 0x080fe200078e0215 */
[C---:B------:R-:W-:Y:S01]  /*6ba0*/  PRMT R0, R46.reuse, 0x8880, RZ ;  /* 0x000088802e007816 */ /* 0x040fe200000000ff */
[----:B------:R1:W-:Y:S01]  /*6bb0*/  STS.128 [R69+UR44+0x4200], R56 ;  /* 0x0042003845007988 */ /* 0x0003e20008000c2c */
[----:B------:R-:W-:Y:S01]  /*6bc0*/  SHF.L.U32 R3, R46, 0x8, RZ ;  /* 0x000000082e037819 */ /* 0x000fe200000006ff */
[-C--:B------:R-:W-:Y:S01]  /*6bd0*/  IMAD R22, R2, R40.reuse, R22 ;  /* 0x0000002802167224 */ /* 0x080fe200078e0216 */
[----:B------:R-:W-:Y:S01]  /*6be0*/  SHF.R.S32.HI R2, RZ, 0x18, R4 ;  /* 0x00000018ff027819 */ /* 0x000fe20000011404 */
[-C--:B------:R-:W-:Y:S01]  /*6bf0*/  IMAD R23, R0, R40.reuse, R23 ;  /* 0x0000002800177224 */ /* 0x080fe200078e0217 */
[----:B------:R-:W-:Y:S01]  /*6c00*/  SHF.R.S32.HI R3, RZ, 0x18, R3 ;  /* 0x00000018ff037819 */ /* 0x000fe20000011403 */
[----:B------:R-:W-:Y:S01]  /*6c10*/  IMAD R30, R38, R35, RZ ;  /* 0x00000023261e7224 */ /* 0x000fe200078e02ff */
[----:B------:R-:W-:Y:S01]  /*6c20*/  SHF.R.S32.HI R0, RZ, 0x18, R46 ;  /* 0x00000018ff007819 */ /* 0x000fe2000001142e */
[-C--:B------:R-:W-:Y:S01]  /*6c30*/  IMAD R24, R2, R40.reuse, R24 ;  /* 0x0000002802187224 */ /* 0x080fe200078e0218 */
[----:B------:R-:W-:Y:S01]  /*6c40*/  PRMT R2, R47, 0x8880, RZ ;  /* 0x000088802f027816 */ /* 0x000fe200000000ff */
[-C--:B------:R-:W-:Y:S01]  /*6c50*/  IMAD R25, R3, R40.reuse, R25 ;  /* 0x0000002803197224 */ /* 0x080fe200078e0219 */
[C---:B------:R-:W-:Y:S01]  /*6c60*/  SHF.L.U32 R3, R47.reuse, 0x10, RZ ;  /* 0x000000102f037819 */ /* 0x040fe200000006ff */
[----:B------:R-:W-:Y:S01]  /*6c70*/  IMAD.SHL.U32 R4, R47, 0x100, RZ ;  /* 0x000001002f047824 */ /* 0x000fe200078e00ff */
[----:B------:R-:W-:Y:S01]  /*6c80*/  SHF.R.S32.HI R5, RZ, 0x18, R47 ;  /* 0x00000018ff057819 */ /* 0x000fe2000001142f */
[-C--:B------:R-:W-:Y:S01]  /*6c90*/  IMAD R26, R0, R40.reuse, R26 ;  /* 0x00000028001a7224 */ /* 0x080fe200078e021a */
[----:B------:R-:W-:Y:S01]  /*6ca0*/  SHF.R.S32.HI R3, RZ, 0x18, R3 ;  /* 0x00000018ff037819 */ /* 0x000fe20000011403 */
[-C--:B------:R-:W-:Y:S01]  /*6cb0*/  IMAD R27, R2, R40.reuse, R27 ;  /* 0x00000028021b7224 */ /* 0x080fe200078e021b */
[----:B------:R-:W-:Y:S02]  /*6cc0*/  SHF.R.S32.HI R4, RZ, 0x18, R4 ;  /* 0x00000018ff047819 */ /* 0x000fe40000011404 */
[----:B------:R-:W-:Y:S01]  /*6cd0*/  I2IP.S8.S32.SAT R17, R18, R17, RZ ;  /* 0x0000001112117239 */ /* 0x000fe200000014ff */
[-C--:B------:R-:W-:Y:S01]  /*6ce0*/  IMAD R28, R3, R40.reuse, R28 ;  /* 0x00000028031c7224 */ /* 0x080fe200078e021c */
[----:B------:R-:W-:Y:S01]  /*6cf0*/  I2IP.S8.S32.SAT R21, R22, R21, RZ ;  /* 0x0000001516157239 */ /* 0x000fe200000014ff */
[-C--:B------:R-:W-:Y:S01]  /*6d00*/  IMAD R29, R4, R40.reuse, R29 ;  /* 0x00000028041d7224 */ /* 0x080fe200078e021d */
[----:B------:R-:W-:Y:S01]  /*6d10*/  I2IP.S8.S32.SAT R16, R16, R15, R17 ;  /* 0x0000000f10107239 */ /* 0x000fe20000001411 */
[----:B------:R-:W-:Y:S01]  /*6d20*/  IMAD R30, R5, R40, R30 ;  /* 0x00000028051e7224 */ /* 0x000fe200078e021e */
[----:B------:R-:W-:Y:S02]  /*6d30*/  I2IP.S8.S32.SAT R17, R20, R19, R21 ;  /* 0x0000001314117239 */ /* 0x000fe40000001415 */
[----:B------:R-:W-:Y:S02]  /*6d40*/  I2IP.S8.S32.SAT R18, R26, R25, RZ ;  /* 0x000000191a127239 */ /* 0x000fe400000014ff */
[----:B------:R-:W-:Y:S02]  /*6d50*/  I2IP.S8.S32.SAT R19, R30, R29, RZ ;  /* 0x0000001d1e137239 */ /* 0x000fe400000014ff */
[----:B------:R-:W-:Y:S02]  /*6d60*/  I2IP.S8.S32.SAT R18, R24, R23, R18 ;  /* 0x0000001718127239 */ /* 0x000fe40000001412 */
[----:B------:R-:W-:Y:S02]  /*6d70*/  I2IP.S8.S32.SAT R19, R28, R27, R19 ;  /* 0x0000001b1c137239 */ /* 0x000fe40000001413 */
[----:B------:R-:W-:Y:S02]  /*6d80*/  LEA R0, R82, UR44, 0x3 ;  /* 0x0000002c52007c11 */ /* 0x000fe4000f8e18ff */
[----:B------:R-:W-:Y:S01]  /*6d90*/  @P6 SHF.L.U32 R2, R81, 0x1f, RZ ;  /* 0x0000001f51026819 */ /* 0x000fe200000006ff */
[----:B------:R1:W-:Y:S01]  /*6da0*/  STS.128 [R89+0x4210], R16 ;  /* 0x0042101059007388 */ /* 0x0003e20000000c00 */
[----:B------:R-:W-:Y:S01]  /*6db0*/  @!PT LDS RZ, [RZ] ;  /* 0x00000000fffff984 */ /* 0x000fe20000000800 */
[----:B------:R-:W-:Y:S01]  /*6dc0*/  @!PT LDS RZ, [RZ] ;  /* 0x00000000fffff984 */ /* 0x000fe20000000800 */
[----:B------:R-:W-:Y:S01]  /*6dd0*/  @!PT LDS RZ, [RZ] ;  /* 0x00000000fffff984 */ /* 0x000fe20000000800 */
[----:B------:R-:W-:Y:S01]  /*6de0*/  @!PT LDS RZ, [RZ] ;  /* 0x00000000fffff984 */ /* 0x000fe20000000800 */
[----:B------:R2:W-:Y:S07]  /*6df0*/  MEMBAR.ALL.CTA ;  /* 0x0000000000007992 */ /* 0x0005ee0000008000 */
[----:B--2---:R-:W2:Y:S02]  /*6e00*/  FENCE.VIEW.ASYNC.S ;  /* 0x00000000000073c6 */ /* 0x004ea40000000000 */
[----:B--2---:R-:W-:Y:S06]  /*6e10*/  BAR.SYNC.DEFER_BLOCKING 0x1, 0x80 ;  /* 0x0042000000007b1d */ /* 0x004fec0000010000 */
[----:B------:R-:W-:Y:S05]  /*6e20*/  @P0 BRA `(.L_x_107) ;  /* 0x0000000000280947 */ /* 0x000fea0003800000 */
[----:B------:R-:W-:Y:S01]  /*6e30*/  UIADD3 UR4, UPT, UPT, UR44, 0x4200, URZ ;  /* 0x000042002c047890 */ /* 0x000fe2000fffe0ff */
[----:B------:R-:W-:Y:S05]  /*6e40*/  UMOV UR51, UR36 ;  /* 0x0000002400337c82 */ /* 0x000fea0008000000 */
[----:B------:R-:W-:Y:S01]  /*6e50*/  MOV R86, UR4 ;  /* 0x0000000400567c02 */ /* 0x000fe20008000f00 */
[----:B------:R-:W-:Y:S03]  /*6e60*/  UIADD3 UR4, UP0, UPT, UR62, 0x680, URZ ;  /* 0x000006803e047890 */ /* 0x000fe6000ff1e0ff */
[----:B------:R-:W-:Y:S01]  /*6e70*/  R2UR UR48, R86 ;  /* 0x00000000563072ca */ /* 0x000fe200000e0000 */
[----:B------:R-:W-:Y:S11]  /*6e80*/  UIADD3.X UR5, UPT, UPT, URZ, UR63, URZ, UP0, !UPT ;  /* 0x0000003fff057290 */ /* 0x000ff600087fe4ff */
[----:B------:R-:W-:Y:S01]  /*6e90*/  @!UPT UIADD3 URZ, UPT, UPT, URZ, URZ, URZ ;  /* 0x000000fffffff290 */ /* 0x000fe2000fffe0ff */
[----:B------:R2:W-:Y:S01]  /*6ea0*/  UTMASTG.3D [UR48], [UR4] ;  /* 0x00000030040073b5 */ /* 0x0005e20008010000 */
[----:B------:R0:W-:Y:S01]  /*6eb0*/  UTMACMDFLUSH ;  /* 0x00000000000079b7 */ /* 0x0001e20000000000 */
[----:B--2---:R-:W-:Y:S04]  /*6ec0*/  DEPBAR.LE SB0, 0x1 ;  /* 0x000080400000791a */ /* 0x004fe80000000000 */
.L_x_107:
[----:B------:R-:W-:Y:S05]  /*6ed0*/  BSYNC.RECONVERGENT B0 ;  /* 0x0000000000007941 */ /* 0x000fea0003800200 */
.L_x_106:
[----:B------:R-:W-:Y:S06]  /*6ee0*/  BAR.SYNC.DEFER_BLOCKING 0x1, 0x80 ;  /* 0x0042000000007b1d */ /* 0x000fec0000010000 */
[----:B------:R-:W2:Y:S01]  /*6ef0*/  @P6 SYNCS.PHASECHK.TRANS64.TRYWAIT P0, [R0+URZ+0x50], R2 ;  /* 0x00005002000065a7 */ /* 0x000ea200080011ff */
[----:B------:R-:W-:Y:S01]  /*6f00*/  BSSY B1, `(.L_x_108) ;  /* 0x000001f000017945 */ /* 0x000fe20003800000 */
[----:B--2---:R-:W-:Y:S03]  /*6f10*/  @P6 SEL R53, RZ, 0x1, !P0 ;  /* 0x00000001ff356807 */ /* 0x004fe60004000000 */
[----:B------:R-:W-:Y:S05]  /*6f20*/  @!P6 BRA `(.L_x_109) ;  /* 0x000000000070e947 */ /* 0x000fea0003800000 */
[----:B------:R-:W-:Y:S01]  /*6f30*/  ISETP.NE.AND P1, PT, R54, RZ, PT ;  /* 0x000000ff3600720c */ /* 0x000fe20003f25270 */
[----:B------:R-:W-:Y:S01]  /*6f40*/  BSSY B0, `(.L_x_110) ;  /* 0x0000008000007945 */ /* 0x000fe20003800000 */
[----:B------:R-:W-:Y:S11]  /*6f50*/  ISETP.NE.AND P0, PT, R53, RZ, PT ;  /* 0x000000ff3500720c */ /* 0x000ff60003f05270 */
[----:B------:R-:W-:Y:S04]  /*6f60*/  @P1 IMAD R4, R82, 0x1000, R60 ;  /* 0x0000100052041824 */ /* 0x000fe800078e023c */
[----:B------:R-:W-:Y:S01]  /*6f70*/  @P1 IMAD.IADD R3, R55, 0x1, R4 ;  /* 0x0000000137031824 */ /* 0x000fe200078e0204 */
[----:B------:R-:W-:Y:S06]  /*6f80*/  @P0 BRA `(.L_x_111) ;  /* 0x00000000000c0947 */ /* 0x000fec0003800000 */
[----:B------:R-:W-:Y:S04]  /*6f90*/  SHF.L.U32 R2, R81, 0x1f, RZ ;  /* 0x0000001f51027819 */ /* 0x000fe800000006ff */
[----:B------:R-:W2:Y:S02]  /*6fa0*/  SYNCS.PHASECHK.TRANS64.TRYWAIT P0, [R0+URZ+0x50], R2 ;  /* 0x00005002000075a7 */ /* 0x000ea400080011ff */
[----:B--2---:R-:W-:Y:S05]  /*6fb0*/  @!P0 BRA `(.L_x_112) ;  /* 0x0000003000f88947 */ /* 0x004fea0003800000 */
.L_x_111:
[----:B------:R-:W-:Y:S05]  /*6fc0*/  BSYNC B0 ;  /* 0x0000000000007941 */ /* 0x000fea0003800000 */
.L_x_110:
[----:B------:R-:W-:Y:S01]  /*6fd0*/  ISETP.NE.AND P0, PT, R54, RZ, PT ;  /* 0x000000ff3600720c */ /* 0x000fe20003f05270 */
[----:B--2---:R-:W-:Y:S02]  /*6fe0*/  VIADD R2, R0, 0x70 ;  /* 0x0000007000027836 */ /* 0x004fe40000000000 */
[----:B------:R-:W-:Y:S02]  /*6ff0*/  IMAD.U32 R0, RZ, RZ, UR45 ;  /* 0x0000002dff007e24 */ /* 0x000fe4000f8e00ff */
[----:B------:R-:W-:Y:S03]  /*7000*/  VIADD R82, R82, 0x1 ;  /* 0x0000000152527836 */ /* 0x000fe60000000000 */
[----:B------:R-:W-:Y:S05]  /*7010*/  PRMT R0, R0, 0x654, R2 ;  /* 0x0000065400007816 */ /* 0x000fea0000000002 */
[----:B------:R2:W3:Y:S04]  /*7020*/  @P0 LDS.128 R48, [R4+0x200] ;  /* 0x0002000004300984 */ /* 0x0004e80000000c00 */
        /* <DEDUP_REMOVED lines=11> */
[----:B--23--:R-:W-:Y:S02]  /*70e0*/  LOP3.LUT R81, R81, R0, RZ, 0x3c, !PT ;  /* 0x0000000051517212 */ /* 0x00cfe400078e3cff */
.L_x_109:
[----:B------:R-:W-:Y:S05]  /*70f0*/  BSYNC B1 ;  /* 0x0000000000017941 */ /* 0x000fea0003800000 */
.L_x_108:
[----:B------:R-:W-:Y:S05]  /*7100*/  VIADD R0, R39, 0x40 ;  /* 0x0000004027007836 */ /* 0x000fea0000000000 */
[----:B------:R-:W-:Y:S04]  /*7110*/  SHF.R.U32.HI R0, RZ, 0x15, R0 ;  /* 0x00000015ff007819 */ /* 0x000fe80000011600 */
[----:B------:R-:W-:Y:S11]  /*7120*/  LOP3.LUT P0, RZ, R0, 0x3, R75, 0x48, !PT ;  /* 0x0000000300ff7812 */ /* 0x000ff6000780484b */
[----:B------:R-:W-:Y:S02]  /*7130*/  @!UPT UIADD3 URZ, UPT, UPT, URZ, URZ, URZ ;  /* 0x000000fffffff290 */ /* 0x000fe4000fffe0ff */
[----:B------:R-:W-:Y:S05]  /*7140*/  @!P0 BRA `(.L_x_113) ;  /* 0x0000000000408947 */ /* 0x000fea0003800000 */
[----:B------:R-:W2:Y:S01]  /*7150*/  LDCU.64 UR8, c[0x4][0x78] ;  /* 0x01000f00ff0877ac */ /* 0x000ea20008000a00 */
[----:B------:R-:W-:Y:S01]  /*7160*/  MOV R3, 0x0 ;  /* 0x0000000000037802 */ /* 0x000fe20000000f00 */
[----:B------:R-:W-:Y:S02]  /*7170*/  HFMA2 R12, -RZ, RZ, 0, 5.9604644775390625e-08 ;  /* 0x00000001ff0c7431 */ /* 0x000fe400000001ff */
[----:B------:R-:W-:Y:S02]  /*7180*/  IMAD.MOV.U32 R8, RZ, RZ, 0x192 ;  /* 0x00000192ff087424 */ /* 0x000fe400078e00ff */
[----:B------:R-:W-:Y:S01]  /*7190*/  IMAD.MOV.U32 R13, RZ, RZ, RZ ;  /* 0x000000ffff0d7224 */ /* 0x000fe200078e00ff */
[----:B------:R-:W3:Y:S01]  /*71a0*/  LDCU.64 UR6, c[0x4][0x80] ;  /* 0x01001000ff0677ac */ /* 0x000ee20008000a00 */
[----:B------:R-:W1:Y:S01]  /*71b0*/  LDC.64 R2, c[0x4][R3] ;  /* 0x0100000003027b82 */ /* 0x000e620000000a00 */
[----:B------:R-:W5:Y:S01]  /*71c0*/  LDCU.64 UR4, c[0x4][0x18] ;  /* 0x01000300ff0477ac */ /* 0x000f620008000a00 */
[----:B--2---:R-:W-:Y:S01]  /*71d0*/  MOV R5, UR9 ;  /* 0x0000000900057c02 */ /* 0x004fe20008000f00 */
[----:B------:R-:W-:Y:S01]  /*71e0*/  IMAD.U32 R4, RZ, RZ, UR8 ;  /* 0x00000008ff047e24 */ /* 0x000fe2000f8e00ff */
[----:B---3--:R-:W-:Y:S01]  /*71f0*/  MOV R7, UR7 ;  /* 0x0000000700077c02 */ /* 0x008fe20008000f00 */
[----:B------:R-:W-:Y:S01]  /*7200*/  IMAD.U32 R6, RZ, RZ, UR6 ;  /* 0x00000006ff067e24 */ /* 0x000fe2000f8e00ff */
[----:B-----5:R-:W-:Y:S01]  /*7210*/  MOV R11, UR5 ;  /* 0x00000005000b7c02 */ /* 0x020fe20008000f00 */
[----:B------:R-:W-:Y:S02]  /*7220*/  IMAD.U32 R10, RZ, RZ, UR4 ;  /* 0x00000004ff0a7e24 */ /* 0x000fe4000f8e00ff */
[----:B------:R-:W-:Y:S07]  /*7230*/  LEPC R20, `(.L_x_113) ;  /* 0x000000001014794e */ /* 0x000fee0000000000 */
[----:B-1--4-:R-:W-:Y:S05]  /*7240*/  CALL.ABS.NOINC R2 ;  /* 0x0000000002007343 */ /* 0x012fea0003c00000 */
.L_x_113:
[C---:B------:R-:W-:Y:S01]  /*7250*/  SHF.L.U32 R2, R48.reuse, 0x10, RZ ;  /* 0x0000001030027819 */ /* 0x040fe200000006ff */
[----:B------:R-:W-:Y:S05]  /*7260*/  WARPSYNC.ALL ;  /* 0x0000000000007948 */ /* 0x000fea0003800000 */
[----:B------:R-:W-:Y:S01]  /*7270*/  R2UR UR4, R39 ;  /* 0x00000000270472ca */ /* 0x000fe200000e0000 */
[----:B------:R-:W-:Y:S01]  /*7280*/  BSSY.RECONVERGENT B0, `(.L_x_114) ;  /* 0x0000099000007945 */ /* 0x000fe20003800200 */
[C---:B------:R-:W-:Y:S02]  /*7290*/  PRMT R3, R48.reuse, 0x8880, RZ ;  /* 0x0000888030037816 */ /* 0x040fe400000000ff */
[----:B------:R-:W-:Y:S02]  /*72a0*/  SHF.L.U32 R41, R48, 0x8, RZ ;  /* 0x0000000830297819 */ /* 0x000fe400000006ff */
[C---:B------:R-:W-:Y:S02]  /*72b0*/  SHF.L.U32 R42, R49.reuse, 0x10, RZ ;  /* 0x00000010312a7819 */ /* 0x040fe400000006ff */
[----:B------:R-:W-:Y:S02]  /*72c0*/  SHF.L.U32 R43, R49, 0x8, RZ ;  /* 0x00000008312b7819 */ /* 0x000fe400000006ff */
[----:B------:R-:W-:Y:S02]  /*72d0*/  SHF.R.S32.HI R42, RZ, 0x18, R42 ;  /* 0x00000018ff2a7819 */ /* 0x000fe4000001142a */
[----:B------:R-:W-:Y:S01]  /*72e0*/  SHF.R.S32.HI R43, RZ, 0x18, R43 ;  /* 0x00000018ff2b7819 */ /* 0x000fe2000001142b */
[----:B-1----:R-:W-:Y:S01]  /*72f0*/  LDTM.16dp32bit_t0_t15.x32 R4, tmem[UR4+0x40] ;  /* 0x00004004000479ee */ /* 0x002fe20008a80000 */
[----:B------:R-:W1:Y:S01]  /*7300*/  LDTM.16dp32bit_t16_t31.x32 R4, tmem[UR4+0x60] ;  /* 0x00006004000479ee */ /* 0x000e620008aa0000 */
[----:B------:R-:W-:Y:S02]  /*7310*/  ISETP.NE.AND P0, PT, R87, RZ, PT ;  /* 0x000000ff5700720c */ /* 0x000fe40003f05270 */
        /* <DEDUP_REMOVED lines=16> */
[----:B------:R-:W-:Y:S01]  /*7420*/  IMAD R5, R38, R9, RZ ;  /* 0x0000000926057224 */ /* 0x000fe200078e02ff */
[----:B------:R-:W-:Y:S01]  /*7430*/  PRMT R7, R50, 0x8880, RZ ;  /* 0x0000888032077816 */ /* 0x000fe200000000ff */
[----:B------:R-:W-:Y:S01]  /*7440*/  IMAD R12, R38, R16, RZ ;  /* 0x00000010260c7224 */ /* 0x000fe200078e02ff */
[----:B------:R-:W-:Y:S01]  /*7450*/  I2IP.S8.S32.SAT R56, R2, R0, R56 ;  /* 0x0000000002387239 */ /* 0x000fe20000001438 */
[C---:B------:R-:W-:Y:S01]  /*7460*/  IMAD R9, R38.reuse, R13, RZ ;  /* 0x0000000d26097224 */ /* 0x040fe200078e02ff */
[----:B------:R-:W-:Y:S01]  /*7470*/  SHF.R.S32.HI R3, RZ, 0x18, R49 ;  /* 0x00000018ff037819 */ /* 0x000fe20000011431 */
[----:B------:R-:W-:Y:S01]  /*7480*/  IMAD R16, R38, R20, RZ ;  /* 0x0000001426107224 */ /* 0x000fe200078e02ff */
[----:B----4-:R-:W-:Y:S01]  /*7490*/  SHF.L.U32 R0, R44, 0x10, RZ ;  /* 0x000000102c007819 */ /* 0x010fe200000006ff */
[----:B------:R-:W-:Y:S01]  /*74a0*/  IMAD R13, R38, R17, RZ ;  /* 0x00000011260d7224 */ /* 0x000fe200078e02ff */
[----:B------:R-:W-:Y:S01]  /*74b0*/  SHF.L.U32 R2, R44, 0x8, RZ ;  /* 0x000000082c027819 */ /* 0x000fe200000006ff */
[C---:B------:R-:W-:Y:S01]  /*74c0*/  IMAD R20, R38.reuse, R24, RZ ;  /* 0x0000001826147224 */ /* 0x040fe200078e02ff */
[----:B------:R-:W-:Y:S01]  /*74d0*/  SHF.R.S32.HI R0, RZ, 0x18, R0 ;  /* 0x00000018ff007819 */ /* 0x000fe20000011400 */
[C---:B------:R-:W-:Y:S01]  /*74e0*/  IMAD R17, R38.reuse, R21, RZ ;  /* 0x0000001526117224 */ /* 0x040fe200078e02ff */
[----:B------:R-:W-:Y:S01]  /*74f0*/  SHF.R.S32.HI R2, RZ, 0x18, R2 ;  /* 0x00000018ff027819 */ /* 0x000fe20000011402 */
[C---:B------:R-:W-:Y:S02]  /*7500*/  IMAD R24, R38.reuse, R28, RZ ;  /* 0x0000001c26187224 */ /* 0x040fe400078e02ff */
[C---:B------:R-:W-:Y:S02]  /*7510*/  IMAD R6, R38.reuse, R10, RZ ;  /* 0x0000000a26067224 */ /* 0x040fe400078e02ff */
[C---:B------:R-:W-:Y:S02]  /*7520*/  IMAD R21, R38.reuse, R25, RZ ;  /* 0x0000001926157224 */ /* 0x040fe400078e02ff */
[----:B------:R-:W-:Y:S01]  /*7530*/  IMAD R28, R38, R32, RZ ;  /* 0x00000020261c7224 */ /* 0x000fe200078e02ff */
[----:B------:R-:W-:Y:S01]  /*7540*/  SHF.L.U32 R32, R50, 0x10, RZ ;  /* 0x0000001032207819 */ /* 0x000fe200000006ff */
[-C--:B------:R-:W-:Y:S02]  /*7550*/  IMAD R4, R41, R40.reuse, R4 ;  /* 0x0000002829047224 */ /* 0x080fe400078e0204 */
[----:B------:R-:W-:Y:S01]  /*7560*/  IMAD R25, R38, R29, RZ ;  /* 0x0000001d26197224 */ /* 0x000fe200078e02ff */
[----:B------:R-:W-:Y:S01]  /*7570*/  SHF.R.S32.HI R32, RZ, 0x18, R32 ;  /* 0x00000018ff207819 */ /* 0x000fe20000011420 */
[----:B------:R-:W-:Y:S02]  /*7580*/  IMAD R5, R42, R40, R5 ;  /* 0x000000282a057224 */ /* 0x000fe400078e0205 */
[----:B------:R-:W-:Y:S01]  /*7590*/  IMAD R29, R38, R33, RZ ;  /* 0x00000021261d7224 */ /* 0x000fe200078e02ff */
[----:B------:R-:W-:Y:S01]  /*75a0*/  SHF.L.U32 R33, R50, 0x8, RZ ;  /* 0x0000000832217819 */ /* 0x000fe200000006ff */
[C---:B------:R-:W-:Y:S02]  /*75b0*/  IMAD R11, R38.reuse, R11, RZ ;  /* 0x0000000b260b7224 */ /* 0x040fe400078e02ff */
[C---:B------:R-:W-:Y:S01]  /*75c0*/  IMAD R10, R38.reuse, R14, RZ ;  /* 0x0000000e260a7224 */ /* 0x040fe200078e02ff */
[----:B------:R-:W-:Y:S01]  /*75d0*/  SHF.R.S32.HI R33, RZ, 0x18, R33 ;  /* 0x00000018ff217819 */ /* 0x000fe20000011421 */
[----:B------:R-:W-:Y:S02]  /*75e0*/  IMAD R6, R43, R40, R6 ;  /* 0x000000282b067224 */ /* 0x000fe400078e0206 */
[C---:B------:R-:W-:Y:S02]  /*75f0*/  IMAD R14, R38.reuse, R18, RZ ;  /* 0x00000012260e7224 */ /* 0x040fe400078e02ff */
[C---:B------:R-:W-:Y:S02]  /*7600*/  IMAD R18, R38.reuse, R22, RZ ;  /* 0x0000001626127224 */ /* 0x040fe400078e02ff */
[----:B------:R-:W-:Y:S01]  /*7610*/  IMAD R11, R3, R40, R11 ;  /* 0x00000028030b7224 */ /* 0x000fe200078e020b */
[----:B------:R-:W-:Y:S01]  /*7620*/  PRMT R3, R51, 0x8880, RZ ;  /* 0x0000888033037816 */ /* 0x000fe200000000ff */
[C---:B------:R-:W-:Y:S02]  /*7630*/  IMAD R22, R38.reuse, R26, RZ ;  /* 0x0000001a26167224 */ /* 0x040fe400078e02ff */
[C---:B------:R-:W-:Y:S01]  /*7640*/  IMAD R26, R38.reuse, R30, RZ ;  /* 0x0000001e261a7224 */ /* 0x040fe200078e02ff */
[----:B------:R-:W-:Y:S01]  /*7650*/  I2IP.S8.S32.SAT R11, R11, R6, RZ ;  /* 0x000000060b0b7239 */ /* 0x000fe200000014ff */
[----:B------:R-:W-:Y:S01]  /*7660*/  IMAD R8, R7, R40, R8 ;  /* 0x0000002807087224 */ /* 0x000fe200078e0208 */
[----:B------:R-:W-:Y:S01]  /*7670*/  SHF.L.U32 R6, R51, 0x10, RZ ;  /* 0x0000001033067819 */ /* 0x000fe200000006ff */
[----:B------:R-:W-:Y:S01]  /*7680*/  IMAD R30, R38, R34, RZ ;  /* 0x00000022261e7224 */ /* 0x000fe200078e02ff */
[----:B------:R-:W-:Y:S01]  /*7690*/  SHF.R.S32.HI R34, RZ, 0x18, R50 ;  /* 0x00000018ff227819 */ /* 0x000fe20000011432 */
[----:B------:R-:W-:Y:S01]  /*76a0*/  IMAD R9, R32, R40, R9 ;  /* 0x0000002820097224 */ /* 0x000fe200078e0209 */
[----:B------:R-:W-:Y:S01]  /*76b0*/  SHF.R.S32.HI R6, RZ, 0x18, R6 ;  /* 0x00000018ff067819 */ /* 0x000fe20000011406 */
[----:B------:R-:W-:Y:S01]  /*76c0*/  IMAD R15, R38, R15, RZ ;  /* 0x0000000f260f7224 */ /* 0x000fe200078e02ff */
[----:B------:R-:W-:Y:S01]  /*76d0*/  I2IP.S8.S32.SAT R57, R5, R4, R11 ;  /* 0x0000000405397239 */ /* 0x000fe2000000140b */
[-C--:B------:R-:W-:Y:S01]  /*76e0*/  IMAD R10, R33, R40.reuse, R10 ;  /* 0x00000028210a7224 */ /* 0x080fe200078e020a */
[----:B------:R-:W-:Y:S01]  /*76f0*/  SHF.L.U32 R5, R45, 0x10, RZ ;  /* 0x000000102d057819 */ /* 0x000fe200000006ff */
[----:B------:R-:W-:Y:S01]  /*7700*/  IMAD.SHL.U32 R7, R51, 0x100, RZ ;  /* 0x0000010033077824 */ /* 0x000fe200078e00ff */
[----:B------:R-:W-:Y:S01]  /*7710*/  PRMT R4, R45, 0x8880, RZ ;  /* 0x000088802d047816 */ /* 0x000fe200000000ff */
[-C--:B------:R-:W-:Y:S01]  /*7720*/  IMAD R15, R34, R40.reuse, R15 ;  /* 0x00000028220f7224 */ /* 0x080fe200078e020f */
[----:B------:R-:W-:Y:S01]  /*7730*/  SHF.R.S32.HI R5, RZ, 0x18, R5 ;  /* 0x00000018ff057819 */ /* 0x000fe20000011405 */
[-C--:B------:R-:W-:Y:S01]  /*7740*/  IMAD R12, R3, R40.reuse, R12 ;  /* 0x00000028030c7224 */ /* 0x080fe200078e020c */
[----:B------:R-:W-:Y:S01]  /*7750*/  SHF.R.S32.HI R7, RZ, 0x18, R7 ;  /* 0x00000018ff077819 */ /* 0x000fe20000011407 */
[----:B------:R-:W-:Y:S01]  /*7760*/  IMAD R13, R6, R40, R13 ;  /* 0x00000028060d7224 */ /* 0x000fe200078e020d */
[----:B------:R-:W-:Y:S01]  /*7770*/  I2IP.S8.S32.SAT R15, R15, R10, RZ ;  /* 0x0000000a0f0f7239 */ /* 0x000fe200000014ff */
[----:B------:R-:W-:Y:S01]  /*7780*/  IMAD R19, R38, R19, RZ ;  /* 0x0000001326137224 */ /* 0x000fe200078e02ff */
[----:B------:R-:W-:Y:S01]  /*7790*/  SHF.R.S32.HI R10, RZ, 0x18, R51 ;  /* 0x00000018ff0a7819 */ /* 0x000fe20000011433 */
[----:B------:R-:W-:Y:S01]  /*77a0*/  IMAD R14, R7, R40, R14 ;  /* 0x00000028070e7224 */ /* 0x000fe200078e020e */
[----:B------:R-:W-:Y:S01]  /*77b0*/  PRMT R3, R44, 0x8880, RZ ;  /* 0x000088802c037816 */ /* 0x000fe200000000ff */
[----:B------:R-:W-:Y:S01]  /*77c0*/  IMAD R23, R38, R23, RZ ;  /* 0x0000001726177224 */ /* 0x000fe200078e02ff */
[----:B------:R-:W-:Y:S01]  /*77d0*/  I2IP.S8.S32.SAT R58, R9, R8, R15 ;  /* 0x00000008093a7239 */ /* 0x000fe2000000140f */
[-C--:B------:R-:W-:Y:S02]  /*77e0*/  IMAD R19, R10, R40.reuse, R19 ;  /* 0x000000280a137224 */ /* 0x080fe400078e0213 */
[-C--:B------:R-:W-:Y:S01]  /*77f0*/  IMAD R16, R3, R40.reuse, R16 ;  /* 0x0000002803107224 */ /* 0x080fe200078e0210 */
[----:B------:R-:W-:Y:S01]  /*7800*/  SHF.R.S32.HI R3, RZ, 0x18, R44 ;  /* 0x00000018ff037819 */ /* 0x000fe2000001142c */
[----:B------:R-:W-:Y:S01]  /*7810*/  IMAD R17, R0, R40, R17 ;  /* 0x0000002800117224 */ /* 0x000fe200078e0211 */
[----:B------:R-:W-:Y:S01]  /*7820*/  I2IP.S8.S32.SAT R14, R19, R14, RZ ;  /* 0x0000000e130e7239 */ /* 0x000fe200000014ff */
[----:B------:R-:W-:Y:S02]  /*7830*/  IMAD.SHL.U32 R0, R45, 0x100, RZ ;  /* 0x000001002d007824 */ /* 0x000fe400078e00ff */
[-C--:B------:R-:W-:Y:S01]  /*7840*/  IMAD R18, R2, R40.reuse, R18 ;  /* 0x0000002802127224 */ /* 0x080fe200078e0212 */
[----:B------:R-:W-:Y:S01]  /*7850*/  SHF.R.S32.HI R2, RZ, 0x18, R45 ;  /* 0x00000018ff027819 */ /* 0x000fe2000001142d */
[-C--:B------:R-:W-:Y:S01]  /*7860*/  IMAD R23, R3, R40.reuse, R23 ;  /* 0x0000002803177224 */ /* 0x080fe200078e0217 */
[----:B------:R-:W-:Y:S01]  /*7870*/  SHF.R.S32.HI R0, RZ, 0x18, R0 ;  /* 0x00000018ff007819 */ /* 0x000fe20000011400 */
[-C--:B------:R-:W-:Y:S01]  /*7880*/  IMAD R20, R4, R40.reuse, R20 ;  /* 0x0000002804147224 */ /* 0x080fe200078e0214 */
[C---:B------:R-:W-:Y:S01]  /*7890*/  SHF.L.U32 R4, R46.reuse, 0x10, RZ ;  /* 0x000000102e047819 */ /* 0x040fe200000006ff */
[-C--:B------:R-:W-:Y:S01]  /*78a0*/  IMAD R21, R5, R40.reuse, R21 ;  /* 0x0000002805157224 */ /* 0x080fe200078e0215 */
[----:B------:R-:W-:Y:S01]  /*78b0*/  PRMT R3, R46, 0x8880, RZ ;  /* 0x000088802e037816 */ /* 0x000fe200000000ff */
[----:B------:R-:W-:Y:S01]  /*78c0*/  IMAD R27, R38, R27, RZ ;  /* 0x0000001b261b7224 */ /* 0x000fe200078e02ff */
[----:B------:R-:W-:Y:S01]  /*78d0*/  SHF.L.U32 R5, R46, 0x8, RZ ;  /* 0x000000082e057819 */ /* 0x000fe200000006ff */
[-C--:B------:R-:W-:Y:S01]  /*78e0*/  IMAD R22, R0, R40.reuse, R22 ;  /* 0x0000002800167224 */ /* 0x080fe200078e0216 */
[----:B------:R-:W-:Y:S01]  /*78f0*/  SHF.R.S32.HI R4, RZ, 0x18, R4 ;  /* 0x00000018ff047819 */ /* 0x000fe20000011404 */
[-C--:B------:R-:W-:Y:S01]  /*7900*/  IMAD R27, R2, R40.reuse, R27 ;  /* 0x00000028021b7224 */ /* 0x080fe200078e021b */
[----:B------:R-:W-:Y:S01]  /*7910*/  SHF.R.S32.HI R5, RZ, 0x18, R5 ;  /* 0x00000018ff057819 */ /* 0x000fe20000011405 */
[-C--:B------:R-:W-:Y:S01]  /*7920*/  IMAD R24, R3, R40.reuse, R24 ;  /* 0x0000002803187224 */ /* 0x080fe200078e0218 */
[C---:B------:R-:W-:Y:S01]  /*7930*/  SHF.L.U32 R3, R47.reuse, 0x10, RZ ;  /* 0x000000102f037819 */ /* 0x040fe200000006ff */
[-C--:B------:R-:W-:Y:S01]  /*7940*/  IMAD R25, R4, R40.reuse, R25 ;  /* 0x0000002804197224 */ /* 0x080fe200078e0219 */
[----:B------:R-:W-:Y:S01]  /*7950*/  SHF.R.S32.HI R0, RZ, 0x18, R46 ;  /* 0x00000018ff007819 */ /* 0x000fe2000001142e */
[----:B------:R-:W-:Y:S01]  /*7960*/  IMAD R31, R38, R31, RZ ;  /* 0x0000001f261f7224 */ /* 0x000fe200078e02ff */
[----:B------:R-:W-:Y:S01]  /*7970*/  PRMT R2, R47, 0x8880, RZ ;  /* 0x000088802f027816 */ /* 0x000fe200000000ff */
[-C--:B------:R-:W-:Y:S01]  /*7980*/  IMAD R26, R5, R40.reuse, R26 ;  /* 0x00000028051a7224 */ /* 0x080fe200078e021a */
[----:B------:R-:W-:Y:S01]  /*7990*/  SHF.L.U32 R4, R47, 0x8, RZ ;  /* 0x000000082f047819 */ /* 0x000fe200000006ff */
[-C--:B------:R-:W-:Y:S01]  /*79a0*/  IMAD R31, R0, R40.reuse, R31 ;  /* 0x00000028001f7224 */ /* 0x080fe200078e021f */
[----:B------:R-:W-:Y:S01]  /*79b0*/  SHF.R.S32.HI R3, RZ, 0x18, R3 ;  /* 0x00000018ff037819 */ /* 0x000fe20000011403 */
[-C--:B------:R-:W-:Y:S01]  /*79c0*/  IMAD R28, R2, R40.reuse, R28 ;  /* 0x00000028021c7224 */ /* 0x080fe200078e021c */
[----:B------:R-:W-:Y:S01]  /*79d0*/  SHF.R.S32.HI R4, RZ, 0x18, R4 ;  /* 0x00000018ff047819 */ /* 0x000fe20000011404 */
[----:B------:R-:W-:Y:S01]  /*79e0*/  IMAD R35, R38, R35, RZ ;  /* 0x0000002326237224 */ /* 0x000fe200078e02ff */
[----:B------:R-:W-:Y:S01]  /*79f0*/  SHF.R.S32.HI R5, RZ, 0x18, R47 ;  /* 0x00000018ff057819 */ /* 0x000fe2000001142f */
[----:B------:R-:W-:Y:S01]  /*7a00*/  IMAD R29, R3, R40, R29 ;  /* 0x00000028031d7224 */ /* 0x000fe200078e021d */
[----:B------:R-:W-:Y:S01]  /*7a10*/  I2IP.S8.S32.SAT R59, R13, R12, R14 ;  /* 0x0000000c0d3b7239 */ /* 0x000fe2000000140e */
[----:B------:R-:W-:Y:S01]  /*7a20*/  IMAD R30, R4, R40, R30 ;  /* 0x00000028041e7224 */ /* 0x000fe200078e021e */
[----:B------:R-:W-:Y:S01]  /*7a30*/  I2IP.S8.S32.SAT R18, R23, R18, RZ ;  /* 0x0000001217127239 */ /* 0x000fe200000014ff */
[----:B------:R-:W-:Y:S01]  /*7a40*/  IMAD R35, R5, R40, R35 ;  /* 0x0000002805237224 */ /* 0x000fe200078e0223 */
[----:B------:R-:W-:Y:S01]  /*7a50*/  I2IP.S8.S32.SAT R22, R27, R22, RZ ;  /* 0x000000161b167239 */ /* 0x000fe200000014ff */
[----:B------:R1:W-:Y:S01]  /*7a60*/  STS.128 [R69+UR44+0x5200], R56 ;  /* 0x0052003845007988 */ /* 0x0003e20008000c2c */
[----:B------:R-:W-:Y:S02]  /*7a70*/  I2IP.S8.S32.SAT R26, R31, R26, RZ ;  /* 0x0000001a1f1a7239 */ /* 0x000fe400000014ff */
[----:B------:R-:W-:Y:S02]  /*7a80*/  I2IP.S8.S32.SAT R19, R35, R30, RZ ;  /* 0x0000001e23137239 */ /* 0x000fe400000014ff */
[----:B------:R-:W-:Y:S02]  /*7a90*/  I2IP.S8.S32.SAT R16, R17, R16, R18 ;  /* 0x0000001011107239 */ /* 0x000fe40000001412 */
[----:B------:R-:W-:Y:S02]  /*7aa0*/  I2IP.S8.S32.SAT R17, R21, R20, R22 ;  /* 0x0000001415117239 */ /* 0x000fe40000001416 */
        /* <DEDUP_REMOVED lines=13> */
[----:B------:R-:W-:Y:S02]  /*7b80*/  UIADD3 UR4, UP0, UPT, UR62, 0x680, URZ ;  /* 0x000006803e047890 */ /* 0x000fe4000ff1e0ff */
[----:B------:R-:W-:Y:S02]  /*7b90*/  UIADD3 UR9, UPT, UPT, UR49, 0x40, URZ ;  /* 0x0000004031097890 */ /* 0x000fe4000fffe0ff */
[----:B------:R-:W-:Y:S02]  /*7ba0*/  UIADD3 UR8, UPT, UPT, UR44, 0x5200, URZ ;  /* 0x000052002c087890 */ /* 0x000fe4000fffe0ff */
[----:B------:R-:W-:Y:S01]  /*7bb0*/  UIADD3.X UR5, UPT, UPT, URZ, UR63, URZ, UP0, !UPT ;  /* 0x0000003fff057290 */ /* 0x000fe200087fe4ff */
[----:B------:R-:W-:Y:S01]  /*7bc0*/  UMOV UR10, UR50 ;  /* 0x00000032000a7c82 */ /* 0x000fe20008000000 */
[----:B------:R-:W-:Y:S07]  /*7bd0*/  UMOV UR11, UR36 ;  /* 0x00000024000b7c82 */ /* 0x000fee0008000000 */
[----:B------:R2:W-:Y:S01]  /*7be0*/  UTMASTG.3D [UR8], [UR4] ;  /* 0x00000008040073b5 */ /* 0x0005e20008010000 */
[----:B------:R0:W-:Y:S01]  /*7bf0*/  UTMACMDFLUSH ;  /* 0x00000000000079b7 */ /* 0x0001e20000000000 */
[----:B--2---:R-:W-:Y:S04]  /*7c00*/  DEPBAR.LE SB0, 0x1 ;  /* 0x000080400000791a */ /* 0x004fe80000000000 */
.L_x_115:
[----:B------:R-:W-:Y:S05]  /*7c10*/  BSYNC.RECONVERGENT B0 ;  /* 0x0000000000007941 */ /* 0x000fea0003800200 */
.L_x_114:
        /* <DEDUP_REMOVED lines=14> */
.L_x_119:
[----:B------:R-:W-:Y:S05]  /*7d00*/  BSYNC B0 ;  /* 0x0000000000007941 */ /* 0x000fea0003800000 */
.L_x_118:
[----:B------:R-:W-:Y:S01]  /*7d10*/  ISETP.NE.AND P0, PT, R54, RZ, PT ;  /* 0x000000ff3600720c */ /* 0x000fe20003f05270 */
[----:B------:R-:W-:Y:S11]  /*7d20*/  VIADD R82, R82, 0x1 ;  /* 0x0000000152527836 */ /* 0x000ff60000000000 */
[----:B------:R-:W-:Y:S01]  /*7d30*/  @!UPT UIADD3 URZ, UPT, UPT, URZ, URZ, URZ ;  /* 0x000000fffffff290 */ /* 0x000fe2000fffe0ff */
[----:B------:R3:W4:Y:S04]  /*7d40*/  @P0 LDS.128 R44, [R2+0x210] ;  /* 0x00021000022c0984 */ /* 0x0007280000000c00 */
[----:B------:R1:W1:Y:S01]  /*7d50*/  @P0 LDS.128 R48, [R3+0x200] ;  /* 0x0002000003300984 */ /* 0x0002620000000c00 */
        /* <DEDUP_REMOVED lines=8> */
[----:B---3--:R-:W-:Y:S02]  /*7de0*/  VIADD R2, R0, 0x70 ;  /* 0x0000007000027836 */ /* 0x008fe40000000000 */
[----:B--2---:R-:W-:Y:S05]  /*7df0*/  IMAD.U32 R0, RZ, RZ, UR45 ;  /* 0x0000002dff007e24 */ /* 0x004fea000f8e00ff */
[----:B------:R-:W-:Y:S04]  /*7e00*/  PRMT R0, R0, 0x654, R2 ;  /* 0x0000065400007816 */ /* 0x000fe80000000002 */
[----:B-----5:R2:W-:Y:S02]  /*7e10*/  SYNCS.ARRIVE.TRANS64.RED.A1T0 RZ, [R0+URZ], RZ ;  /* 0x000000ff00ff79a7 */ /* 0x0205e400081004ff */
[----:B--2---:R-:W-:Y:S04]  /*7e20*/  SEL R0, RZ, 0x1, P0 ;  /* 0x00000001ff007807 */ /* 0x004fe80000000000 */
[----:B-1--4-:R-:W-:Y:S02]  /*7e30*/  LOP3.LUT R81, R81, R0, RZ, 0x3c, !PT ;  /* 0x0000000051517212 */ /* 0x012fe400078e3cff */
.L_x_117:
[----:B------:R-:W-:Y:S05]  /*7e40*/  BSYNC B1 ;  /* 0x0000000000017941 */ /* 0x000fea0003800000 */
.L_x_116:
        /* <DEDUP_REMOVED lines=21> */
.L_x_121:
        /* <DEDUP_REMOVED lines=36> */
[----:B------:R-:W-:Y:S01]  /*81e0*/  SHF.L.U32 R0, R44, 0x10, RZ ;  /* 0x000000102c007819 */ /* 0x000fe200000006ff */
        /* <DEDUP_REMOVED lines=110> */
[----:B------:R-:W-:Y:S02]  /*88d0*/  UIADD3 UR4, UPT, UPT, UR44, 0x4200, URZ ;  /* 0x000042002c047890 */ /* 0x000fe4000fffe0ff */
[----:B------:R-:W-:Y:S01]  /*88e0*/  UIADD3 UR9, UPT, UPT, UR49, 0x80, URZ ;  /* 0x0000008031097890 */ /* 0x000fe2000fffe0ff */
[----:B------:R-:W-:Y:S01]  /*88f0*/  UMOV UR10, UR50 ;  /* 0x00000032000a7c82 */ /* 0x000fe20008000000 */
[----:B------:R-:W-:Y:S02]  /*8900*/  UMOV UR11, UR36 ;  /* 0x00000024000b7c82 */ /* 0x000fe40008000000 */
        /* <DEDUP_REMOVED lines=8> */
.L_x_123:
[----:B------:R-:W-:Y:S05]  /*8990*/  BSYNC.RECONVERGENT B0 ;  /* 0x0000000000007941 */ /* 0x000fea0003800200 */
.L_x_122:
        /* <DEDUP_REMOVED lines=14> */
.L_x_127:
[----:B------:R-:W-:Y:S05]  /*8a80*/  BSYNC B0 ;  /* 0x0000000000007941 */ /* 0x000fea0003800000 */
.L_x_126:
        /* <DEDUP_REMOVED lines=18> */
.L_x_125:
[----:B------:R-:W-:Y:S05]  /*8bb0*/  BSYNC B1 ;  /* 0x0000000000017941 */ /* 0x000fea0003800000 */
.L_x_124:
        /* <DEDUP_REMOVED lines=21> */
.L_x_129:
[----:B------:R-:W-:Y:S01]  /*8d10*/  ISETP.NE.AND P0, PT, R87, RZ, PT ;  /* 0x000000ff5700720c */ /* 0x000fe20003f05270 */
[----:B------:R-:W-:Y:S05]  /*8d20*/  WARPSYNC.ALL ;  /* 0x0000000000007948 */ /* 0x000fea0003800000 */
[----:B------:R-:W-:Y:S01]  /*8d30*/  IMAD.SHL.U32 R66, R49, 0x100, RZ ;  /* 0x0000010031427824 */ /* 0x000fe200078e00ff */
[----:B------:R-:W-:Y:S01]  /*8d40*/  R2UR UR4, R39 ;  /* 0x00000000270472ca */ /* 0x000fe200000e0000 */
[----:B------:R-:W-:Y:S01]  /*8d50*/  IMAD.SHL.U32 R60, R51, 0x100, RZ ;  /* 0x00000100333c7824 */ /* 0x000fe200078e00ff */
[C---:B------:R-:W-:Y:S01]  /*8d60*/  SHF.L.U32 R2, R48.reuse, 0x10, RZ ;  /* 0x0000001030027819 */ /* 0x040fe200000006ff */
[----:B----4-:R-:W-:Y:S01]  /*8d70*/  IMAD.SHL.U32 R54, R45, 0x100, RZ ;  /* 0x000001002d367824 */ /* 0x010fe200078e00ff */
[C---:B------:R-:W-:Y:S01]  /*8d80*/  PRMT R0, R48.reuse, 0x8880, RZ ;  /* 0x0000888030007816 */ /* 0x040fe200000000ff */
[----:B------:R-:W-:Y:S01]  /*8d90*/  BSSY.RECONVERGENT B0, `(.L_x_130) ;  /* 0x000009e000007945 */ /* 0x000fe20003800200 */
[----:B------:R-:W-:Y:S02]  /*8da0*/  SHF.L.U32 R3, R48, 0x8, RZ ;  /* 0x0000000830037819 */ /* 0x000fe400000006ff */
[----:B------:R-:W-:Y:S02]  /*8db0*/  SHF.R.S32.HI R2, RZ, 0x18, R2 ;  /* 0x00000018ff027819 */ /* 0x000fe40000011402 */
[----:B------:R-:W-:Y:S02]  /*8dc0*/  PRMT R68, R49, 0x8880, RZ ;  /* 0x0000888031447816 */ /* 0x000fe400000000ff */
[----:B------:R-:W-:Y:S01]  /*8dd0*/  SHF.R.S32.HI R3, RZ, 0x18, R3 ;  /* 0x00000018ff037819 */ /* 0x000fe20000011403 */
[----:B-1----:R-:W-:Y:S01]  /*8de0*/  LDTM.16dp32bit_t0_t15.x32 R4, tmem[UR4+0xc0] ;  /* 0x0000c004000479ee */ /* 0x002fe20008a80000 */
[----:B------:R-:W1:Y:S01]  /*8df0*/  LDTM.16dp32bit_t16_t31.x32 R4, tmem[UR4+0xe0] ;  /* 0x0000e004000479ee */ /* 0x000e620008aa0000 */
[----:B------:R-:W-:Y:S01]  /*8e00*/  NOP ;  /* 0x0000000000007918 */ /* 0x000fe20000000000 */
[----:B------:R-:W-:Y:S02]  /*8e10*/  SHF.L.U32 R63, R50, 0x8, RZ ;  /* 0x00000008323f7819 */ /* 0x000fe400000006ff */
[C---:B------:R-:W-:Y:S02]  /*8e20*/  PRMT R62, R51.reuse, 0x8880, RZ ;  /* 0x00008880333e7816 */ /* 0x040fe400000000ff */
[----:B------:R-:W-:Y:S02]  /*8e30*/  SHF.L.U32 R61, R51, 0x10, RZ ;  /* 0x00000010333d7819 */ /* 0x000fe400000006ff */
[----:B------:R-:W-:Y:S02]  /*8e40*/  R2UR UR5, R52 ;  /* 0x00000000340572ca */ /* 0x000fe400000e0000 */
[----:B------:R-:W-:Y:S01]  /*8e50*/  SHF.R.S32.HI R39, RZ, 0x18, R48 ;  /* 0x00000018ff277819 */ /* 0x000fe20000011430 */
[----:B------:R-:W-:Y:S01]  /*8e60*/  IMAD.SHL.U32 R48, R47, 0x100, RZ ;  /* 0x000001002f307824 */ /* 0x000fe200078e00ff */
[----:B------:R-:W-:Y:S02]  /*8e70*/  SHF.L.U32 R67, R49, 0x10, RZ ;  /* 0x0000001031437819 */ /* 0x000fe400000006ff */
[C---:B------:R-:W-:Y:S02]  /*8e80*/  PRMT R65, R50.reuse, 0x8880, RZ ;  /* 0x0000888032417816 */ /* 0x040fe400000000ff */
[----:B------:R-:W-:Y:S02]  /*8e90*/  SHF.R.S32.HI R41, RZ, 0x18, R49 ;  /* 0x00000018ff297819 */ /* 0x000fe40000011431 */
[----:B------:R-:W-:Y:S02]  /*8ea0*/  SHF.L.U32 R64, R50, 0x10, RZ ;  /* 0x0000001032407819 */ /* 0x000fe400000006ff */
[----:B------:R-:W-:Y:S01]  /*8eb0*/  SHF.R.S32.HI R42, RZ, 0x18, R50 ;  /* 0x00000018ff2a7819 */ /* 0x000fe20000011432 */
[----:B------:R-:W-:Y:S01]  /*8ec0*/  UIADD3 UR4, UPT, UPT, UR5, 0xe0, URZ ;  /* 0x000000e005047890 */ /* 0x000fe2000fffe0ff */
[----:B------:R-:W-:Y:S01]  /*8ed0*/  PRMT R59, R44, 0x8880, RZ ;  /* 0x000088802c3b7816 */ /* 0x000fe200000000ff */
[C---:B-1----:R-:W-:Y:S02]  /*8ee0*/  IMAD R4, R38.reuse, R4, RZ ;  /* 0x0000000426047224 */ /* 0x042fe400078e02ff */
[----:B------:R-:W-:Y:S01]  /*8ef0*/  UPRMT UR4, UR45, 0x654, UR4 ;  /* 0x000006542d047896 */ /* 0x000fe20008000004 */
[C---:B------:R-:W-:Y:S01]  /*8f00*/  IMAD R5, R38.reuse, R5, RZ ;  /* 0x0000000526057224 */ /* 0x040fe200078e02ff */
[----:B------:R-:W-:Y:S01]  /*8f10*/  SHF.R.S32.HI R43, RZ, 0x18, R51 ;  /* 0x00000018ff2b7819 */ /* 0x000fe20000011433 */
[----:B------:R-:W-:Y:S01]  /*8f20*/  IMAD R6, R38, R6, RZ ;  /* 0x0000000626067224 */ /* 0x000fe200078e02ff */
[----:B------:R-:W-:Y:S01]  /*8f30*/  SHF.L.U32 R51, R46, 0x8, RZ ;  /* 0x000000082e337819 */ /* 0x000fe200000006ff */
[----:B------:R-:W-:Y:S01]  /*8f40*/  IMAD R4, R0, R40, R4 ;  /* 0x0000002800047224 */ /* 0x000fe200078e0204 */
[----:B------:R-:W-:Y:S01]  /*8f50*/  MOV R0, R68 ;  /* 0x0000004400007202 */ /* 0x000fe20000000f00 */
[----:B------:R-:W-:Y:S01]  /*8f60*/  IMAD R7, R38, R7, RZ ;  /* 0x0000000726077224 */ /* 0x000fe200078e02ff */
[----:B------:R-:W-:Y:S01]  /*8f70*/  SHF.L.U32 R58, R44, 0x10, RZ ;  /* 0x000000102c3a7819 */ /* 0x000fe200000006ff */
[-C--:B------:R-:W-:Y:S01]  /*8f80*/  IMAD R5, R2, R40.reuse, R5 ;  /* 0x0000002802057224 */ /* 0x080fe200078e0205 */
[----:B------:R-:W-:Y:S01]  /*8f90*/  SYNCS.ARRIVE.TRANS64.RED.A1T0 RZ, [UR4], RZ ;  /* 0x000000ffffff79a7 */ /* 0x000fe20008100404 */
[----:B------:R-:W-:Y:S01]  /*8fa0*/  IMAD R6, R3, R40, R6 ;  /* 0x0000002803067224 */ /* 0x000fe200078e0206 */
[----:B------:R-:W-:Y:S01]  /*8fb0*/  SHF.R.S32.HI R2, RZ, 0x18, R67 ;  /* 0x00000018ff027819 */ /* 0x000fe20000011443 */
[C---:B------:R-:W-:Y:S01]  /*8fc0*/  IMAD R8, R38.reuse, R8, RZ ;  /* 0x0000000826087224 */ /* 0x040fe200078e02ff */
[----:B------:R-:W-:Y:S01]  /*8fd0*/  SHF.R.S32.HI R3, RZ, 0x18, R66 ;  /* 0x00000018ff037819 */ /* 0x000fe20000011442 */
[-C--:B------:R-:W-:Y:S01]  /*8fe0*/  IMAD R7, R39, R40.reuse, R7 ;  /* 0x0000002827077224 */ /* 0x080fe200078e0207 */
[----:B------:R-:W-:Y:S01]  /*8ff0*/  MOV R39, R65 ;  /* 0x0000004100277202 */ /* 0x000fe20000000f00 */
[----:B------:R-:W-:Y:S01]  /*9000*/  IMAD R9, R38, R9, RZ ;  /* 0x0000000926097224 */ /* 0x000fe200078e02ff */
[C---:B------:R-:W-:Y:S01]  /*9010*/  PRMT R56, R45.reuse, 0x8880, RZ ;  /* 0x000088802d387816 */ /* 0x040fe200000000ff */
[----:B------:R-:W-:Y:S01]  /*9020*/  IMAD R8, R0, R40, R8 ;  /* 0x0000002800087224 */ /* 0x000fe200078e0208 */
[----:B------:R-:W-:Y:S01]  /*9030*/  SHF.L.U32 R55, R45, 0x10, RZ ;  /* 0x000000102d377819 */ /* 0x000fe200000006ff */
[----:B------:R-:W-:Y:S01]  /*9040*/  IMAD R10, R38, R10, RZ ;  /* 0x0000000a260a7224 */ /* 0x000fe200078e02ff */
[----:B------:R-:W-:Y:S01]  /*9050*/  PRMT R53, R46, 0x8880, RZ ;  /* 0x000088802e357816 */ /* 0x000fe200000000ff */
[----:B------:R-:W-:Y:S01]  /*9060*/  IMAD R9, R2, R40, R9 ;  /* 0x0000002802097224 */ /* 0x000fe200078e0209 */
[----:B------:R-:W-:Y:S01]  /*9070*/  SHF.R.S32.HI R45, RZ, 0x18, R45 ;  /* 0x00000018ff2d7819 */ /* 0x000fe2000001142d */
[----:B------:R-:W-:Y:S01]  /*9080*/  IMAD R0, R38, R20, RZ ;  /* 0x0000001426007224 */ /* 0x000fe200078e02ff */
[----:B------:R-:W-:Y:S01]  /*9090*/  SHF.L.U32 R52, R46, 0x10, RZ ;  /* 0x000000102e347819 */ /* 0x000fe200000006ff */
[C---:B------:R-:W-:Y:S01]  /*90a0*/  IMAD R11, R38.reuse, R11, RZ ;  /* 0x0000000b260b7224 */ /* 0x040fe200078e02ff */
[C---:B------:R-:W-:Y:S01]  /*90b0*/  PRMT R50, R47.reuse, 0x8880, RZ ;  /* 0x000088802f327816 */ /* 0x040fe200000000ff */
[C---:B------:R-:W-:Y:S01]  /*90c0*/  IMAD R2, R38.reuse, R21, RZ ;  /* 0x0000001526027224 */ /* 0x040fe200078e02ff */
[----:B------:R-:W-:Y:S01]  /*90d0*/  SHF.R.S32.HI R46, RZ, 0x18, R46 ;  /* 0x00000018ff2e7819 */ /* 0x000fe2000001142e */
[C---:B------:R-:W-:Y:S01]  /*90e0*/  IMAD R20, R38.reuse, R24, RZ ;  /* 0x0000001826147224 */ /* 0x040fe200078e02ff */
[----:B------:R-:W-:Y:S01]  /*90f0*/  SHF.L.U32 R49, R47, 0x10, RZ ;  /* 0x000000102f317819 */ /* 0x000fe200000006ff */
[C---:B------:R-:W-:Y:S01]  /*9100*/  IMAD R21, R38.reuse, R25, RZ ;  /* 0x0000001926157224 */ /* 0x040fe200078e02ff */
[----:B------:R-:W-:Y:S01]  /*9110*/  SHF.R.S32.HI R47, RZ, 0x18, R47 ;  /* 0x00000018ff2f7819 */ /* 0x000fe2000001142f */
[----:B------:R-:W-:Y:S01]  /*9120*/  IMAD R24, R38, R28, RZ ;  /* 0x0000001c26187224 */ /* 0x000fe200078e02ff */
[----:B------:R-:W-:Y:S01]  /*9130*/  SHF.L.U32 R57, R44, 0x8, RZ ;  /* 0x000000082c397819 */ /* 0x000fe200000006ff */
[----:B------:R-:W-:Y:S01]  /*9140*/  IMAD R10, R3, R40, R10 ;  /* 0x00000028030a7224 */ /* 0x000fe200078e020a */
[----:B------:R-:W-:Y:S01]  /*9150*/  SHF.R.S32.HI R44, RZ, 0x18, R44 ;  /* 0x00000018ff2c7819 */ /* 0x000fe2000001142c */
[----:B------:R-:W-:Y:S01]  /*9160*/  IMAD R12, R38, R12, RZ ;  /* 0x0000000c260c7224 */ /* 0x000fe200078e02ff */
[----:B------:R-:W-:Y:S01]  /*9170*/  IADD3 R36, PT, PT, R36, 0x1, RZ ;  /* 0x0000000124247810 */ /* 0x000fe20007ffe0ff */
[C---:B------:R-:W-:Y:S02]  /*9180*/  IMAD R25, R38.reuse, R29, RZ ;  /* 0x0000001d26197224 */ /* 0x040fe400078e02ff */
[C---:B------:R-:W-:Y:S01]  /*9190*/  IMAD R28, R38.reuse, R32, RZ ;  /* 0x00000020261c7224 */ /* 0x040fe200078e02ff */
[----:B------:R-:W-:Y:S01]  /*91a0*/  SHF.R.S32.HI R32, RZ, 0x18, R64 ;  /* 0x00000018ff207819 */ /* 0x000fe20000011440 */
[C---:B------:R-:W-:Y:S01]  /*91b0*/  IMAD R29, R38.reuse, R33, RZ ;  /* 0x00000021261d7224 */ /* 0x040fe200078e02ff */
[----:B------:R-:W-:Y:S01]  /*91c0*/  I2IP.S8.S32.SAT R33, R7, R6, RZ ;  /* 0x0000000607217239 */ /* 0x000fe200000014ff */
[----:B------:R-:W-:Y:S01]  /*91d0*/  IMAD R11, R41, R40, R11 ;  /* 0x00000028290b7224 */ /* 0x000fe200078e020b */
[----:B------:R-:W-:Y:S01]  /*91e0*/  SHF.R.S32.HI R6, RZ, 0x18, R63 ;  /* 0x00000018ff067819 */ /* 0x000fe2000001143f */
[C---:B------:R-:W-:Y:S01]  /*91f0*/  IMAD R13, R38.reuse, R13, RZ ;  /* 0x0000000d260d7224 */ /* 0x040fe200078e02ff */
[----:B------:R-:W-:Y:S01]  /*9200*/  MOV R7, R62 ;  /* 0x0000003e00077202 */ /* 0x000fe20000000f00 */
[C---:B------:R-:W-:Y:S02]  /*9210*/  IMAD R14, R38.reuse, R14, RZ ;  /* 0x0000000e260e7224 */ /* 0x040fe400078e02ff */
[C---:B------:R-:W-:Y:S02]  /*9220*/  IMAD R3, R38.reuse, R22, RZ ;  /* 0x0000001626037224 */ /* 0x040fe400078e02ff */
[----:B------:R-:W-:Y:S02]  /*9230*/  IMAD R12, R39, R40, R12 ;  /* 0x00000028270c7224 */ /* 0x000fe400078e020c */
[C---:B------:R-:W-:Y:S02]  /*9240*/  IMAD R22, R38.reuse, R26, RZ ;  /* 0x0000001a26167224 */ /* 0x040fe400078e02ff */
[C---:B------:R-:W-:Y:S02]  /*9250*/  IMAD R15, R38.reuse, R15, RZ ;  /* 0x0000000f260f7224 */ /* 0x040fe400078e02ff */
[----:B------:R-:W-:Y:S02]  /*9260*/  IMAD R26, R38, R30, RZ ;  /* 0x0000001e261a7224 */ /* 0x000fe400078e02ff */
[----:B------:R-:W-:Y:S02]  /*9270*/  IMAD R13, R32, R40, R13 ;  /* 0x00000028200d7224 */ /* 0x000fe400078e020d */
[C---:B------:R-:W-:Y:S01]  /*9280*/  IMAD R30, R38.reuse, R34, RZ ;  /* 0x00000022261e7224 */ /* 0x040fe200078e02ff */
[----:B------:R-:W-:Y:S01]  /*9290*/  I2IP.S8.S32.SAT R34, R11, R10, RZ ;  /* 0x0000000a0b227239 */ /* 0x000fe200000014ff */
[----:B------:R-:W-:Y:S01]  /*92a0*/  IMAD R16, R38, R16, RZ ;  /* 0x0000001026107224 */ /* 0x000fe200078e02ff */
[----:B------:R-:W-:Y:S01]  /*92b0*/  SHF.R.S32.HI R10, RZ, 0x18, R61 ;  /* 0x00000018ff0a7819 */ /* 0x000fe2000001143d */
[----:B------:R-:W-:Y:S01]  /*92c0*/  IMAD R14, R6, R40, R14 ;  /* 0x00000028060e7224 */ /* 0x000fe200078e020e */
[----:B------:R-:W-:Y:S01]  /*92d0*/  I2IP.S8.S32.SAT R61, R9, R8, R34 ;  /* 0x00000008093d7239 */ /* 0x000fe20000001422 */
[----:B------:R-:W-:Y:S01]  /*92e0*/  IMAD R17, R38, R17, RZ ;  /* 0x0000001126117224 */ /* 0x000fe200078e02ff */
[----:B------:R-:W-:Y:S01]  /*92f0*/  SHF.R.S32.HI R11, RZ, 0x18, R60 ;  /* 0x00000018ff0b7819 */ /* 0x000fe2000001143c */
[----:B------:R-:W-:Y:S01]  /*9300*/  IMAD R15, R42, R40, R15 ;  /* 0x000000282a0f7224 */ /* 0x000fe200078e020f */
[----:B------:R-:W-:Y:S01]  /*9310*/  I2IP.S8.S32.SAT R60, R5, R4, R33 ;  /* 0x00000004053c7239 */ /* 0x000fe20000001421 */
[C---:B------:R-:W-:Y:S01]  /*9320*/  IMAD R18, R38.reuse, R18, RZ ;  /* 0x0000001226127224 */ /* 0x040fe200078e02ff */
[----:B------:R-:W-:Y:S01]  /*9330*/  SHF.R.S32.HI R5, RZ, 0x18, R58 ;  /* 0x00000018ff057819 */ /* 0x000fe2000001143a */
[----:B------:R-:W-:Y:S01]  /*9340*/  IMAD R16, R7, R40, R16 ;  /* 0x0000002807107224 */ /* 0x000fe200078e0210 */
[----:B------:R-:W-:Y:S01]  /*9350*/  I2IP.S8.S32.SAT R14, R15, R14, RZ ;  /* 0x0000000e0f0e7239 */ /* 0x000fe200000014ff */
[----:B------:R-:W-:Y:S01]  /*9360*/  IMAD R19, R38, R19, RZ ;  /* 0x0000001326137224 */ /* 0x000fe200078e02ff */
[----:B------:R-:W-:Y:S01]  /*9370*/  SHF.R.S32.HI R7, RZ, 0x18, R48 ;  /* 0x00000018ff077819 */ /* 0x000fe20000011430 */
[----:B------:R-:W-:Y:S01]  /*9380*/  IMAD R17, R10, R40, R17 ;  /* 0x000000280a117224 */ /* 0x000fe200078e0211 */
[----:B------:R-:W-:Y:S01]  /*9390*/  I2IP.S8.S32.SAT R62, R13, R12, R14 ;  /* 0x0000000c0d3e7239 */ /* 0x000fe2000000140e */
[-C--:B------:R-:W-:Y:S01]  /*93a0*/  IMAD R18, R11, R40.reuse, R18 ;  /* 0x000000280b127224 */ /* 0x080fe200078e0212 */
[----:B------:R-:W-:Y:S01]  /*93b0*/  SHF.R.S32.HI R6, RZ, 0x18, R57 ;  /* 0x00000018ff067819 */ /* 0x000fe20000011439 */
[----:B------:R-:W-:Y:S02]  /*93c0*/  IMAD.MOV.U32 R4, RZ, RZ, R59 ;  /* 0x000000ffff047224 */ /* 0x000fe400078e003b */
[-C--:B------:R-:W-:Y:S02]  /*93d0*/  IMAD R19, R43, R40.reuse, R19 ;  /* 0x000000282b137224 */ /* 0x080fe400078e0213 */
[----:B------:R-:W-:Y:S01]  /*93e0*/  IMAD R0, R4, R40, R0 ;  /* 0x0000002804007224 */ /* 0x000fe200078e0200 */
[----:B------:R-:W-:Y:S01]  /*93f0*/  MOV R4, R56 ;  /* 0x0000003800047202 */ /* 0x000fe20000000f00 */
[----:B------:R-:W-:Y:S01]  /*9400*/  IMAD R23, R38, R23, RZ ;  /* 0x0000001726177224 */ /* 0x000fe200078e02ff */
[----:B------:R-:W-:Y:S01]  /*9410*/  I2IP.S8.S32.SAT R18, R19, R18, RZ ;  /* 0x0000001213127239 */ /* 0x000fe200000014ff */
[-C--:B------:R-:W-:Y:S01]  /*9420*/  IMAD R2, R5, R40.reuse, R2 ;  /* 0x0000002805027224 */ /* 0x080fe200078e0202 */
[----:B------:R-:W-:Y:S01]  /*9430*/  SHF.R.S32.HI R5, RZ, 0x18, R55 ;  /* 0x00000018ff057819 */ /* 0x000fe20000011437 */
[----:B------:R-:W-:Y:S01]  /*9440*/  IMAD R3, R6, R40, R3 ;  /* 0x0000002806037224 */ /* 0x000fe200078e0203 */
[----:B------:R-:W-:Y:S01]  /*9450*/  I2IP.S8.S32.SAT R63, R17, R16, R18 ;  /* 0x00000010113f7239 */ /* 0x000fe20000001412 */
[-C--:B------:R-:W-:Y:S01]  /*9460*/  IMAD R23, R44, R40.reuse, R23 ;  /* 0x000000282c177224 */ /* 0x080fe200078e0217 */
[----:B------:R-:W-:Y:S01]  /*9470*/  SHF.R.S32.HI R6, RZ, 0x18, R54 ;  /* 0x00000018ff067819 */ /* 0x000fe20000011436 */
[-C--:B------:R-:W-:Y:S01]  /*9480*/  IMAD R20, R4, R40.reuse, R20 ;  /* 0x0000002804147224 */ /* 0x080fe200078e0214 */
[----:B------:R-:W-:Y:S01]  /*9490*/  MOV R4, R53 ;  /* 0x0000003500047202 */ /* 0x000fe20000000f00 */
[----:B------:R1:W-:Y:S01]  /*94a0*/  STS.128 [R69+UR44+0x5200], R60 ;  /* 0x0052003c45007988 */ /* 0x0003e20008000c2c */
[----:B------:R-:W-:Y:S01]  /*94b0*/  IMAD R27, R38, R27, RZ ;  /* 0x0000001b261b7224 */ /* 0x000fe200078e02ff */
[----:B------:R-:W-:Y:S01]  /*94c0*/  I2IP.S8.S32.SAT R3, R23, R3, RZ ;  /* 0x0000000317037239 */ /* 0x000fe200000014ff */
[-C--:B------:R-:W-:Y:S01]  /*94d0*/  IMAD R21, R5, R40.reuse, R21 ;  /* 0x0000002805157224 */ /* 0x080fe200078e0215 */
[----:B------:R-:W-:Y:S01]  /*94e0*/  SHF.R.S32.HI R5, RZ, 0x18, R52 ;  /* 0x00000018ff057819 */ /* 0x000fe20000011434 */
[-C--:B------:R-:W-:Y:S01]  /*94f0*/  IMAD R22, R6, R40.reuse, R22 ;  /* 0x0000002806167224 */ /* 0x080fe200078e0216 */
[----:B------:R-:W-:Y:S01]  /*9500*/  SHF.R.S32.HI R6, RZ, 0x18, R49 ;  /* 0x00000018ff067819 */ /* 0x000fe20000011431 */
[-C--:B------:R-:W-:Y:S02]  /*9510*/  IMAD R27, R45, R40.reuse, R27 ;  /* 0x000000282d1b7224 */ /* 0x080fe400078e021b */
[-C--:B------:R-:W-:Y:S01]  /*9520*/  IMAD R24, R4, R40.reuse, R24 ;  /* 0x0000002804187224 */ /* 0x080fe200078e0218 */
[----:B------:R-:W-:Y:S01]  /*9530*/  SHF.R.S32.HI R4, RZ, 0x18, R51 ;  /* 0x00000018ff047819 */ /* 0x000fe20000011433 */
[----:B------:R-:W-:Y:S01]  /*9540*/  IMAD R25, R5, R40, R25 ;  /* 0x0000002805197224 */ /* 0x000fe200078e0219 */
[----:B------:R-:W-:Y:S01]  /*9550*/  MOV R5, R50 ;  /* 0x0000003200057202 */ /* 0x000fe20000000f00 */
[----:B------:R-:W-:Y:S02]  /*9560*/  IMAD R31, R38, R31, RZ ;  /* 0x0000001f261f7224 */ /* 0x000fe400078e02ff */
[----:B------:R-:W-:Y:S01]  /*9570*/  IMAD R26, R4, R40, R26 ;  /* 0x00000028041a7224 */ /* 0x000fe200078e021a */
[----:B------:R-:W-:Y:S01]  /*9580*/  I2IP.S8.S32.SAT R4, R2, R0, R3 ;  /* 0x0000000002047239 */ /* 0x000fe20000001403 */
[-C--:B------:R-:W-:Y:S02]  /*9590*/  IMAD R31, R46, R40.reuse, R31 ;  /* 0x000000282e1f7224 */ /* 0x080fe400078e021f */
[----:B------:R-:W-:Y:S01]  /*95a0*/  IMAD R28, R5, R40, R28 ;  /* 0x00000028051c7224 */ /* 0x000fe200078e021c */
[----:B------:R-:W-:Y:S01]  /*95b0*/  I2IP.S8.S32.SAT R5, R27, R22, RZ ;  /* 0x000000161b057239 */ /* 0x000fe200000014ff */
[----:B------:R-:W-:Y:S01]  /*95c0*/  IMAD R29, R6, R40, R29 ;  /* 0x00000028061d7224 */ /* 0x000fe200078e021d */
[----:B------:R-:W-:Y:S01]  /*95d0*/  I2IP.S8.S32.SAT R6, R31, R26, RZ ;  /* 0x0000001a1f067239 */ /* 0x000fe200000014ff */
[----:B------:R-:W-:Y:S01]  /*95e0*/  IMAD R35, R38, R35, RZ ;  /* 0x0000002326237224 */ /* 0x000fe200078e02ff */
[----:B------:R-:W-:Y:S01]  /*95f0*/  I2IP.S8.S32.SAT R5, R21, R20, R5 ;  /* 0x0000001415057239 */ /* 0x000fe20000001405 */
[----:B------:R-:W-:Y:S01]  /*9600*/  IMAD R30, R7, R40, R30 ;  /* 0x00000028071e7224 */ /* 0x000fe200078e021e */
[----:B------:R-:W-:Y:S01]  /*9610*/  I2IP.S8.S32.SAT R6, R25, R24, R6 ;  /* 0x0000001819067239 */ /* 0x000fe20000001406 */
[----:B------:R-:W-:Y:S05]  /*9620*/  IMAD R35, R47, R40, R35 ;  /* 0x000000282f237224 */ /* 0x000fea00078e0223 */
[----:B------:R-:W-:Y:S04]  /*9630*/  I2IP.S8.S32.SAT R7, R35, R30, RZ ;  /* 0x0000001e23077239 */ /* 0x000fe800000014ff */
[----:B------:R-:W-:Y:S05]  /*9640*/  I2IP.S8.S32.SAT R7, R29, R28, R7 ;  /* 0x0000001c1d077239 */ /* 0x000fea0000001407 */
        /* <DEDUP_REMOVED lines=18> */
.L_x_131:
[----:B------:R-:W-:Y:S05]  /*9770*/  BSYNC.RECONVERGENT B0 ;  /* 0x0000000000007941 */ /* 0x000fea0003800200 */
.L_x_130:
[----:B------:R-:W-:Y:S01]  /*9780*/  R2UR UR5, R76 ;  /* 0x000000004c0572ca */ /* 0x000fe200000e0000 */
[----:B------:R-:W-:Y:S01]  /*9790*/  BAR.SYNC.DEFER_BLOCKING 0x1, 0x80 ;  /* 0x0042000000007b1d */ /* 0x000fe20000010000 */
[----:B------:R-:W-:Y:S01]  /*97a0*/  R2UR UR4, R77 ;  /* 0x000000004d0472ca */ /* 0x000fe200000e0000 */
[----:B------:R-:W-:Y:S01]  /*97b0*/  UISETP.NE.AND UP0, UPT, UR46, URZ, UPT ;  /* 0x000000ff2e00728c */ /* 0x000fe2000bf05270 */
[----:B------:R-:W-:Y:S02]  /*97c0*/  ISETP.NE.AND P0, PT, R79, 0x2, PT ;  /* 0x000000024f00780c */ /* 0x000fe40003f05270 */
[----:B------:R-:W-:Y:S02]  /*97d0*/  ISETP.NE.AND P1, PT, R36, 0x4, PT ;  /* 0x000000042400780c */ /* 0x000fe40003f25270 */
[----:B------:R-:W-:Y:S02]  /*97e0*/  SEL R2, RZ, 0x1, P0 ;  /* 0x00000001ff027807 */ /* 0x000fe40000000000 */
[----:B------:R-:W-:Y:S02]  /*97f0*/  SEL R0, RZ, 0x1, P1 ;  /* 0x00000001ff007807 */ /* 0x000fe40000800000 */
[----:B------:R-:W-:Y:S01]  /*9800*/  LOP3.LUT R83, R83, R2, RZ, 0x3c, !PT ;  /* 0x0000000253537212 */ /* 0x000fe200078e3cff */
[----:B------:R-:W-:Y:S01]  /*9810*/  UIADD3 UR31, UPT, UPT, UR37, UR5, URZ ;  /* 0x00000005251f7290 */ /* 0x000fe2000fffe0ff */
[----:B------:R-:W-:Y:S01]  /*9820*/  LOP3.LUT R84, R84, R0, RZ, 0x3c, !PT ;  /* 0x0000000054547212 */ /* 0x000fe200078e3cff */
[----:B------:R-:W-:Y:S01]  /*9830*/  UIADD3 UR30, UPT, UPT, UR38, UR4, URZ ;  /* 0x00000004261e7290 */ /* 0x000fe2000fffe0ff */
[----:B------:R-:W-:Y:S02]  /*9840*/  SEL R79, R79, RZ, P0 ;  /* 0x000000ff4f4f7207 */ /* 0x000fe40000000000 */
[----:B------:R-:W-:Y:S01]  /*9850*/  SEL R36, R36, RZ, P1 ;  /* 0x000000ff24247207 */ /* 0x000fe20000800000 */
[----:B------:R-:W-:Y:S01]  /*9860*/  UMOV UR36, UR59 ;  /* 0x0000003b00247c82 */ /* 0x000fe20008000000 */
[----:B------:R-:W-:Y:S07]  /*9870*/  BRA.U UP0, `(.L_x_132) ;  /* 0xffffffb900c47547 */ /* 0x000fee000b83ffff */
[----:B------:R-:W-:Y:S05]  /*9880*/  EXIT ;  /* 0x000000000000794d */ /* 0x000fea0003800000 */
.L_x_24:
[----:B---3--:R3:W4:Y:S02]  /*9890*/  SYNCS.PHASECHK.TRANS64.TRYWAIT P0, [R0+URZ+0x110], R2 ;  /* 0x00011002000075a7 */ /* 0x00872400080011ff */
[----:B----4-:R-:W-:Y:S05]  /*98a0*/  @!P0 NANOSLEEP.SYNCS 0x989680 ;  /* 0x009896800000895d */ /* 0x010fea0003900000 */
[----:B------:R-:W4:Y:S02]  /*98b0*/  @!P0 SYNCS.PHASECHK.TRANS64 P0, [R0+URZ+0x110], R2 ;  /* 0x00011002000085a7 */ /* 0x000f2400080010ff */
[----:B----4-:R-:W-:Y:S05]  /*98c0*/  @!P0 BRA `(.L_x_24) ;  /* 0xfffffffc00f08947 */ /* 0x010fea000383ffff */
[----:B------:R-:W-:Y:S05]  /*98d0*/  BRA `(.L_x_133) ;  /* 0xffffff7c00f47947 */ /* 0x000fea000383ffff */
.L_x_27:
[----:B--2---:R-:W-:-:S07]  /*98e0*/  MOV R0, UR33 ;  /* 0x0000002100007c02 */ /* 0x004fce0008000f00 */
.L_x_134:
[----:B--2---:R2:W3:Y:S02]  /*98f0*/  SYNCS.PHASECHK.TRANS64.TRYWAIT P0, [R0+URZ+0x28], R3 ;  /* 0x00002803000075a7 */ /* 0x0044e400080011ff */
[----:B---3--:R-:W-:Y:S05]  /*9900*/  @!P0 NANOSLEEP.SYNCS 0x989680 ;  /* 0x009896800000895d */ /* 0x008fea0003900000 */
[----:B------:R-:W3:Y:S02]  /*9910*/  @!P0 SYNCS.PHASECHK.TRANS64 P0, [R0+URZ+0x28], R3 ;  /* 0x00002803000085a7 */ /* 0x000ee400080010ff */
[----:B---3--:R-:W-:Y:S05]  /*9920*/  @!P0 BRA `(.L_x_134) ;  /* 0xfffffffc00f08947 */ /* 0x008fea000383ffff */
[----:B------:R-:W-:Y:S05]  /*9930*/  BRA `(.L_x_26) ;  /* 0xffffff80003c7947 */ /* 0x000fea000383ffff */
.L_x_34:
[----:B-1----:R-:W-:-:S07]  /*9940*/  MOV R0, UR17 ;  /* 0x0000001100007c02 */ /* 0x002fce0008000f00 */
.L_x_135:
[----:B-1----:R1:W2:Y:S02]  /*9950*/  SYNCS.PHASECHK.TRANS64.TRYWAIT P0, [R0+URZ+0x28], R3 ;  /* 0x00002803000075a7 */ /* 0x0022a400080011ff */
[----:B--2---:R-:W-:Y:S05]  /*9960*/  @!P0 NANOSLEEP.SYNCS 0x989680 ;  /* 0x009896800000895d */ /* 0x004fea0003900000 */
[----:B------:R-:W2:Y:S02]  /*9970*/  @!P0 SYNCS.PHASECHK.TRANS64 P0, [R0+URZ+0x28], R3 ;  /* 0x00002803000085a7 */ /* 0x000ea400080010ff */
[----:B--2---:R-:W-:Y:S05]  /*9980*/  @!P0 BRA `(.L_x_135) ;  /* 0xfffffffc00f08947 */ /* 0x004fea000383ffff */
[----:B------:R-:W-:Y:S05]  /*9990*/  BRA `(.L_x_33) ;  /* 0xffffff8000f87947 */ /* 0x000fea000383ffff */
.L_x_39:
[----:B-1----:R1:W2:Y:S02]  /*99a0*/  SYNCS.PHASECHK.TRANS64.TRYWAIT P0, [R3+URZ+0xa0], R0 ;  /* 0x0000a000030075a7 */ /* 0x0022a400080011ff */
[----:B--2---:R-:W-:Y:S05]  /*99b0*/  @!P0 NANOSLEEP.SYNCS 0x989680 ;  /* 0x009896800000895d */ /* 0x004fea0003900000 */
[----:B------:R-:W2:Y:S02]  /*99c0*/  @!P0 SYNCS.PHASECHK.TRANS64 P0, [R3+URZ+0xa0], R0 ;  /* 0x0000a000030085a7 */ /* 0x000ea400080010ff */
[----:B--2---:R-:W-:Y:S05]  /*99d0*/  @!P0 BRA `(.L_x_39) ;  /* 0xfffffffc00f08947 */ /* 0x004fea000383ffff */
[----:B------:R-:W-:Y:S05]  /*99e0*/  BRA `(.L_x_136) ;  /* 0xffffff84009c7947 */ /* 0x000fea000383ffff */
.L_x_43:
[----:B------:R-:W-:-:S07]  /*99f0*/  MOV R0, UR4 ;  /* 0x0000000400007c02 */ /* 0x000fce0008000f00 */
.L_x_137:
[----:B-1----:R1:W2:Y:S02]  /*9a00*/  SYNCS.PHASECHK.TRANS64.TRYWAIT P0, [R0+URZ], R2 ;  /* 0x00000002000075a7 */ /* 0x0022a400080011ff */
[----:B--2---:R-:W-:Y:S05]  /*9a10*/  @!P0 NANOSLEEP.SYNCS 0x989680 ;  /* 0x009896800000895d */ /* 0x004fea0003900000 */
[----:B------:R-:W2:Y:S02]  /*9a20*/  @!P0 SYNCS.PHASECHK.TRANS64 P0, [R0+URZ], R2 ;  /* 0x00000002000085a7 */ /* 0x000ea400080010ff */
[----:B--2---:R-:W-:Y:S05]  /*9a30*/  @!P0 BRA `(.L_x_137) ;  /* 0xfffffffc00f08947 */ /* 0x004fea000383ffff */
[----:B------:R-:W-:Y:S05]  /*9a40*/  BRA `(.L_x_138) ;  /* 0xffffff8c00487947 */ /* 0x000fea000383ffff */
.L_x_44:
[----:B------:R-:W-:-:S07]  /*9a50*/  MOV R0, UR5 ;  /* 0x0000000500007c02 */ /* 0x000fce0008000f00 */
.L_x_139:
[----:B-1----:R1:W2:Y:S02]  /*9a60*/  SYNCS.PHASECHK.TRANS64.TRYWAIT P0, [R0+URZ], R3 ;  /* 0x00000003000075a7 */ /* 0x0022a400080011ff */
[----:B--2---:R-:W-:Y:S05]  /*9a70*/  @!P0 NANOSLEEP.SYNCS 0x989680 ;  /* 0x009896800000895d */ /* 0x004fea0003900000 */
[----:B------:R-:W2:Y:S02]  /*9a80*/  @!P0 SYNCS.PHASECHK.TRANS64 P0, [R0+URZ], R3 ;  /* 0x00000003000085a7 */ /* 0x000ea400080010ff */
[----:B--2---:R-:W-:Y:S05]  /*9a90*/  @!P0 BRA `(.L_x_139) ;  /* 0xfffffffc00f08947 */ /* 0x004fea000383ffff */
[----:B------:R-:W-:Y:S05]  /*9aa0*/  BRA `(.L_x_140) ;  /* 0xffffff8c00547947 */ /* 0x000fea000383ffff */
.L_x_45:
[----:B------:R-:W-:-:S07]  /*9ab0*/  MOV R0, UR5 ;  /* 0x0000000500007c02 */ /* 0x000fce0008000f00 */
.L_x_141:
[----:B-1----:R1:W2:Y:S02]  /*9ac0*/  SYNCS.PHASECHK.TRANS64.TRYWAIT P0, [R0+URZ], R3 ;  /* 0x00000003000075a7 */ /* 0x0022a400080011ff */
[----:B--2---:R-:W-:Y:S05]  /*9ad0*/  @!P0 NANOSLEEP.SYNCS 0x989680 ;  /* 0x009896800000895d */ /* 0x004fea0003900000 */
[----:B------:R-:W2:Y:S02]  /*9ae0*/  @!P0 SYNCS.PHASECHK.TRANS64 P0, [R0+URZ], R3 ;  /* 0x00000003000085a7 */ /* 0x000ea400080010ff */
[----:B--2---:R-:W-:Y:S05]  /*9af0*/  @!P0 BRA `(.L_x_141) ;  /* 0xfffffffc00f08947 */ /* 0x004fea000383ffff */
[----:B------:R-:W-:Y:S05]  /*9b00*/  BRA `(.L_x_142) ;  /* 0xffffff8c00607947 */ /* 0x000fea000383ffff */
.L_x_46:
[----:B------:R-:W-:-:S07]  /*9b10*/  MOV R0, UR5 ;  /* 0x0000000500007c02 */ /* 0x000fce0008000f00 */
.L_x_143:
[----:B-1----:R1:W2:Y:S02]  /*9b20*/  SYNCS.PHASECHK.TRANS64.TRYWAIT P0, [R0+URZ], R3 ;  /* 0x00000003000075a7 */ /* 0x0022a400080011ff */
[----:B--2---:R-:W-:Y:S05]  /*9b30*/  @!P0 NANOSLEEP.SYNCS 0x989680 ;  /* 0x009896800000895d */ /* 0x004fea0003900000 */
[----:B------:R-:W2:Y:S02]  /*9b40*/  @!P0 SYNCS.PHASECHK.TRANS64 P0, [R0+URZ], R3 ;  /* 0x00000003000085a7 */ /* 0x000ea400080010ff */
[----:B--2---:R-:W-:Y:S05]  /*9b50*/  @!P0 BRA `(.L_x_143) ;  /* 0xfffffffc00f08947 */ /* 0x004fea000383ffff */
[----:B------:R-:W-:Y:S05]  /*9b60*/  BRA `(.L_x_144) ;  /* 0xffffff8c006c7947 */ /* 0x000fea000383ffff */
.L_x_49:
[----:B--2---:R2:W3:Y:S02]  /*9b70*/  SYNCS.PHASECHK.TRANS64.TRYWAIT P0, [R2+URZ+0x100], R4 ;  /* 0x00010004020075a7 */ /* 0x0044e400080011ff */
[----:B---3--:R-:W-:Y:S05]  /*9b80*/  @!P0 NANOSLEEP.SYNCS 0x989680 ;  /* 0x009896800000895d */ /* 0x008fea0003900000 */
[----:B------:R-:W3:Y:S02]  /*9b90*/  @!P0 SYNCS.PHASECHK.TRANS64 P0, [R2+URZ+0x100], R4 ;  /* 0x00010004020085a7 */ /* 0x000ee400080010ff */
[----:B---3--:R-:W-:Y:S05]  /*9ba0*/  @!P0 BRA `(.L_x_49) ;  /* 0xfffffffc00f08947 */ /* 0x008fea000383ffff */
[----:B------:R-:W-:Y:S05]  /*9bb0*/  BRA `(.L_x_145) ;  /* 0xffffff8c00c87947 */ /* 0x000fea000383ffff */
.L_x_50:
[----:B------:R-:W-:-:S07]  /*9bc0*/  MOV R2, UR4 ;  /* 0x0000000400027c02 */ /* 0x000fce0008000f00 */
.L_x_146:
[----:B--2---:R2:W3:Y:S02]  /*9bd0*/  SYNCS.PHASECHK.TRANS64.TRYWAIT P0, [R2+URZ+0xb0], R5 ;  /* 0x0000b005020075a7 */ /* 0x0044e400080011ff */
[----:B---3--:R-:W-:Y:S05]  /*9be0*/  @!P0 NANOSLEEP.SYNCS 0x989680 ;  /* 0x009896800000895d */ /* 0x008fea0003900000 */
[----:B------:R-:W3:Y:S02]  /*9bf0*/  @!P0 SYNCS.PHASECHK.TRANS64 P0, [R2+URZ+0xb0], R5 ;  /* 0x0000b005020085a7 */ /* 0x000ee400080010ff */
[----:B---3--:R-:W-:Y:S05]  /*9c00*/  @!P0 BRA `(.L_x_146) ;  /* 0xfffffffc00f08947 */ /* 0x008fea000383ffff */
[----:B------:R-:W-:Y:S05]  /*9c10*/  BRA `(.L_x_147) ;  /* 0xffffff8c00d87947 */ /* 0x000fea000383ffff */
.L_x_51:
[----:B--2---:R2:W3:Y:S02]  /*9c20*/  SYNCS.PHASECHK.TRANS64.TRYWAIT P1, [R2+URZ+0xa0], R4 ;  /* 0x0000a004020075a7 */ /* 0x0044e400080211ff */
[----:B---3--:R-:W-:Y:S05]  /*9c30*/  @!P1 NANOSLEEP.SYNCS 0x989680 ;  /* 0x009896800000995d */ /* 0x008fea0003900000 */
[----:B------:R-:W3:Y:S02]  /*9c40*/  @!P1 SYNCS.PHASECHK.TRANS64 P1, [R2+URZ+0xa0], R4 ;  /* 0x0000a004020095a7 */ /* 0x000ee400080210ff */
[----:B---3--:R-:W-:Y:S05]  /*9c50*/  @!P1 BRA `(.L_x_51) ;  /* 0xfffffffc00f09947 */ /* 0x008fea000383ffff */
[----:B------:R-:W-:Y:S05]  /*9c60*/  BRA `(.L_x_148) ;  /* 0xffffff9000087947 */ /* 0x000fea000383ffff */
.L_x_54:
[----:B------:R-:W-:-:S07]  /*9c70*/  MOV R0, UR4 ;  /* 0x0000000400007c02 */ /* 0x000fce0008000f00 */
.L_x_149:
[----:B--2---:R2:W3:Y:S02]  /*9c80*/  SYNCS.PHASECHK.TRANS64.TRYWAIT P0, [R0+URZ+0xb0], R2 ;  /* 0x0000b002000075a7 */ /* 0x0044e400080011ff */
[----:B---3--:R-:W-:Y:S05]  /*9c90*/  @!P0 NANOSLEEP.SYNCS 0x989680 ;  /* 0x009896800000895d */ /* 0x008fea0003900000 */
[----:B------:R-:W3:Y:S02]  /*9ca0*/  @!P0 SYNCS.PHASECHK.TRANS64 P0, [R0+URZ+0xb0], R2 ;  /* 0x0000b002000085a7 */ /* 0x000ee400080010ff */
[----:B---3--:R-:W-:Y:S05]  /*9cb0*/  @!P0 BRA `(.L_x_149) ;  /* 0xfffffffc00f08947 */ /* 0x008fea000383ffff */
[----:B------:R-:W-:Y:S05]  /*9cc0*/  BRA `(.L_x_53) ;  /* 0xffffff90005c7947 */ /* 0x000fea000383ffff */
.L_x_61:
[----:B-1----:R1:W2:Y:S02]  /*9cd0*/  SYNCS.PHASECHK.TRANS64.TRYWAIT P1, [R0+URZ+0xa0], R2 ;  /* 0x0000a002000075a7 */ /* 0x0022a400080211ff */
[----:B--2---:R-:W-:Y:S05]  /*9ce0*/  @!P1 NANOSLEEP.SYNCS 0x989680 ;  /* 0x009896800000995d */ /* 0x004fea0003900000 */
[----:B------:R-:W2:Y:S02]  /*9cf0*/  @!P1 SYNCS.PHASECHK.TRANS64 P1, [R0+URZ+0xa0], R2 ;  /* 0x0000a002000095a7 */ /* 0x000ea400080210ff */
[----:B--2---:R-:W-:Y:S05]  /*9d00*/  @!P1 BRA `(.L_x_61) ;  /* 0xfffffffc00f09947 */ /* 0x004fea000383ffff */
[----:B------:R-:W-:Y:S05]  /*9d10*/  BRA `(.L_x_150) ;  /* 0xffffff9400d07947 */ /* 0x000fea000383ffff */
.L_x_62:
[----:B------:R-:W-:-:S07]  /*9d20*/  MOV R2, UR31 ;  /* 0x0000001f00027c02 */ /* 0x000fce0008000f00 */
.L_x_151:
[----:B-1----:R1:W2:Y:S02]  /*9d30*/  SYNCS.PHASECHK.TRANS64.TRYWAIT P0, [R2+URZ+0xe0], R0 ;  /* 0x0000e000020075a7 */ /* 0x0022a400080011ff */
[----:B--2---:R-:W-:Y:S05]  /*9d40*/  @!P0 NANOSLEEP.SYNCS 0x989680 ;  /* 0x009896800000895d */ /* 0x004fea0003900000 */
[----:B------:R-:W2:Y:S02]  /*9d50*/  @!P0 SYNCS.PHASECHK.TRANS64 P0, [R2+URZ+0xe0], R0 ;  /* 0x0000e000020085a7 */ /* 0x000ea400080010ff */
[----:B--2---:R-:W-:Y:S05]  /*9d60*/  @!P0 BRA `(.L_x_151) ;  /* 0xfffffffc00f08947 */ /* 0x004fea000383ffff */
[----:B------:R-:W-:Y:S05]  /*9d70*/  BRA `(.L_x_152) ;  /* 0xffffff9800207947 */ /* 0x000fea000383ffff */
.L_x_65:
[----:B------:R-:W-:Y:S07]  /*9d80*/  MOV R0, UR5 ;  /* 0x0000000500007c02 */ /* 0x000fee0008000f00 */
.L_x_153:
[----:B-1----:R1:W2:Y:S02]  /*9d90*/  SYNCS.PHASECHK.TRANS64.TRYWAIT P0, [R0+URZ], R2 ;  /* 0x00000002000075a7 */ /* 0x0022a400080011ff */
[----:B--2---:R-:W-:Y:S05]  /*9da0*/  @!P0 NANOSLEEP.SYNCS 0x989680 ;  /* 0x009896800000895d */ /* 0x004fea0003900000 */
[----:B------:R-:W2:Y:S02]  /*9db0*/  @!P0 SYNCS.PHASECHK.TRANS64 P0, [R0+URZ], R2 ;  /* 0x00000002000085a7 */ /* 0x000ea400080010ff */
[----:B--2---:R-:W-:Y:S05]  /*9dc0*/  @!P0 BRA `(.L_x_153) ;  /* 0xfffffffc00f08947 */ /* 0x004fea000383ffff */
[----:B------:R-:W-:Y:S05]  /*9dd0*/  BRA `(.L_x_64) ;  /* 0xffffff98003c7947 */ /* 0x000fea000383ffff */
.L_x_68:
[----:B------:R-:W-:-:S07]  /*9de0*/  MOV R0, UR4 ;  /* 0x0000000400007c02 */ /* 0x000fce0008000f00 */
.L_x_154:
[----:B--2---:R2:W4:Y:S02]  /*9df0*/  SYNCS.PHASECHK.TRANS64.TRYWAIT P0, [R0+URZ], R2 ;  /* 0x00000002000075a7 */ /* 0x00452400080011ff */
[----:B----4-:R-:W-:Y:S05]  /*9e00*/  @!P0 NANOSLEEP.SYNCS 0x989680 ;  /* 0x009896800000895d */ /* 0x010fea0003900000 */
[----:B------:R-:W4:Y:S02]  /*9e10*/  @!P0 SYNCS.PHASECHK.TRANS64 P0, [R0+URZ], R2 ;  /* 0x00000002000085a7 */ /* 0x000f2400080010ff */
[----:B----4-:R-:W-:Y:S05]  /*9e20*/  @!P0 BRA `(.L_x_154) ;  /* 0xfffffffc00f08947 */ /* 0x010fea000383ffff */
[----:B------:R-:W-:Y:S05]  /*9e30*/  BRA `(.L_x_155) ;  /* 0xffffff9c00187947 */ /* 0x000fea000383ffff */
.L_x_69:
[----:B------:R-:W-:-:S07]  /*9e40*/  MOV R0, UR5 ;  /* 0x0000000500007c02 */ /* 0x000fce0008000f00 */
.L_x_156:
[----:B-1----:R1:W2:Y:S02]  /*9e50*/  SYNCS.PHASECHK.TRANS64.TRYWAIT P0, [R0+URZ], R3 ;  /* 0x00000003000075a7 */ /* 0x0022a400080011ff */
[----:B--2---:R-:W-:Y:S05]  /*9e60*/  @!P0 NANOSLEEP.SYNCS 0x989680 ;  /* 0x009896800000895d */ /* 0x004fea0003900000 */
[----:B------:R-:W2:Y:S02]  /*9e70*/  @!P0 SYNCS.PHASECHK.TRANS64 P0, [R0+URZ], R3 ;  /* 0x00000003000085a7 */ /* 0x000ea400080010ff */
[----:B--2---:R-:W-:Y:S05]  /*9e80*/  @!P0 BRA `(.L_x_156) ;  /* 0xfffffffc00f08947 */ /* 0x004fea000383ffff */
[----:B------:R-:W-:Y:S05]  /*9e90*/  BRA `(.L_x_157) ;  /* 0xffffff9c00247947 */ /* 0x000fea000383ffff */
.L_x_70:
[----:B------:R-:W-:-:S07]  /*9ea0*/  MOV R0, UR5 ;  /* 0x0000000500007c02 */ /* 0x000fce0008000f00 */
.L_x_158:
[----:B-1----:R1:W2:Y:S02]  /*9eb0*/  SYNCS.PHASECHK.TRANS64.TRYWAIT P0, [R0+URZ], R3 ;  /* 0x00000003000075a7 */ /* 0x0022a400080011ff */
[----:B--2---:R-:W-:Y:S05]  /*9ec0*/  @!P0 NANOSLEEP.SYNCS 0x989680 ;  /* 0x009896800000895d */ /* 0x004fea0003900000 */
[----:B------:R-:W2:Y:S02]  /*9ed0*/  @!P0 SYNCS.PHASECHK.TRANS64 P0, [R0+URZ], R3 ;  /* 0x00000003000085a7 */ /* 0x000ea400080010ff */
[----:B--2---:R-:W-:Y:S05]  /*9ee0*/  @!P0 BRA `(.L_x_158) ;  /* 0xfffffffc00f08947 */ /* 0x004fea000383ffff */
[----:B------:R-:W-:Y:S05]  /*9ef0*/  BRA `(.L_x_159) ;  /* 0xffffff9c00307947 */ /* 0x000fea000383ffff */
.L_x_71:
[----:B-1----:R-:W-:-:S07]  /*9f00*/  MOV R0, UR4 ;  /* 0x0000000400007c02 */ /* 0x002fce0008000f00 */
.L_x_160:
[----:B-1----:R1:W2:Y:S02]  /*9f10*/  SYNCS.PHASECHK.TRANS64.TRYWAIT P0, [R0+URZ], R2 ;  /* 0x00000002000075a7 */ /* 0x0022a400080011ff */
[----:B--2---:R-:W-:Y:S05]  /*9f20*/  @!P0 NANOSLEEP.SYNCS 0x989680 ;  /* 0x009896800000895d */ /* 0x004fea0003900000 */
[----:B------:R-:W2:Y:S02]  /*9f30*/  @!P0 SYNCS.PHASECHK.TRANS64 P0, [R0+URZ], R2 ;  /* 0x00000002000085a7 */ /* 0x000ea400080010ff */
[----:B--2---:R-:W-:Y:S05]  /*9f40*/  @!P0 BRA `(.L_x_160) ;  /* 0xfffffffc00f08947 */ /* 0x004fea000383ffff */
[----:B------:R-:W-:Y:S05]  /*9f50*/  BRA `(.L_x_161) ;  /* 0xffffff9c003c7947 */ /* 0x000fea000383ffff */
.L_x_76:
[----:B--2---:R2:W3:Y:S02]  /*9f60*/  SYNCS.PHASECHK.TRANS64.TRYWAIT P0, [R8+URZ+0xa0], R0 ;  /* 0x0000a000080075a7 */ /* 0x0044e400080011ff */
[----:B---3--:R-:W-:Y:S05]  /*9f70*/  @!P0 NANOSLEEP.SYNCS 0x989680 ;  /* 0x009896800000895d */ /* 0x008fea0003900000 */
[----:B------:R-:W3:Y:S02]  /*9f80*/  @!P0 SYNCS.PHASECHK.TRANS64 P0, [R8+URZ+0xa0], R0 ;  /* 0x0000a000080085a7 */ /* 0x000ee400080010ff */
[----:B---3--:R-:W-:Y:S05]  /*9f90*/  @!P0 BRA `(.L_x_76) ;  /* 0xfffffffc00f08947 */ /* 0x008fea000383ffff */
[----:B------:R-:W-:Y:S05]  /*9fa0*/  BRA `(.L_x_162) ;  /* 0xffffffa000707947 */ /* 0x000fea000383ffff */
.L_x_79:
[----:B--2---:R-:W-:Y:S07]  /*9fb0*/  MOV R0, UR21 ;  /* 0x0000001500007c02 */ /* 0x004fee0008000f00 */
.L_x_163:
[----:B--2---:R2:W3:Y:S02]  /*9fc0*/  SYNCS.PHASECHK.TRANS64.TRYWAIT P1, [R0+URZ+0x98], R2 ;  /* 0x00009802000075a7 */ /* 0x0044e400080211ff */
[----:B---3--:R-:W-:Y:S05]  /*9fd0*/  @!P1 NANOSLEEP.SYNCS 0x989680 ;  /* 0x009896800000995d */ /* 0x008fea0003900000 */
[----:B------:R-:W3:Y:S02]  /*9fe0*/  @!P1 SYNCS.PHASECHK.TRANS64 P1, [R0+URZ+0x98], R2 ;  /* 0x00009802000095a7 */ /* 0x000ee400080210ff */
[----:B---3--:R-:W-:Y:S05]  /*9ff0*/  @!P1 BRA `(.L_x_163) ;  /* 0xfffffffc00f09947 */ /* 0x008fea000383ffff */
[----:B------:R-:W-:Y:S05]  /*a000*/  BRA `(.L_x_78) ;  /* 0xffffffa400ec7947 */ /* 0x000fea000383ffff */
.L_x_82:
[----:B--2---:R-:W-:Y:S07]  /*a010*/  MOV R0, UR21 ;  /* 0x0000001500007c02 */ /* 0x004fee0008000f00 */
.L_x_164:
[----:B--2---:R2:W3:Y:S02]  /*a020*/  SYNCS.PHASECHK.TRANS64.TRYWAIT P0, [R0+URZ+0x70], R4 ;  /* 0x00007004000075a7 */ /* 0x0044e400080011ff */
[----:B---3--:R-:W-:Y:S05]  /*a030*/  @!P0 NANOSLEEP.SYNCS 0x989680 ;  /* 0x009896800000895d */ /* 0x008fea0003900000 */
[----:B------:R-:W3:Y:S02]  /*a040*/  @!P0 SYNCS.PHASECHK.TRANS64 P0, [R0+URZ+0x70], R4 ;  /* 0x00007004000085a7 */ /* 0x000ee400080010ff */
[----:B---3--:R-:W-:Y:S05]  /*a050*/  @!P0 BRA `(.L_x_164) ;  /* 0xfffffffc00f08947 */ /* 0x008fea000383ffff */
[----:B------:R-:W-:Y:S05]  /*a060*/  BRA `(.L_x_165) ;  /* 0xffffffa800447947 */ /* 0x000fea000383ffff */
.L_x_83:
[----:B------:R-:W-:Y:S07]  /*a070*/  MOV R0, UR21 ;  /* 0x0000001500007c02 */ /* 0x000fee0008000f00 */
.L_x_166:
[----:B--2---:R2:W3:Y:S02]  /*a080*/  SYNCS.PHASECHK.TRANS64.TRYWAIT P0, [R0+URZ+0x78], R4 ;  /* 0x00007804000075a7 */ /* 0x0044e400080011ff */
[----:B---3--:R-:W-:Y:S05]  /*a090*/  @!P0 NANOSLEEP.SYNCS 0x989680 ;  /* 0x009896800000895d */ /* 0x008fea0003900000 */
[----:B------:R-:W3:Y:S02]  /*a0a0*/  @!P0 SYNCS.PHASECHK.TRANS64 P0, [R0+URZ+0x78], R4 ;  /* 0x00007804000085a7 */ /* 0x000ee400080010ff */
[----:B---3--:R-:W-:Y:S05]  /*a0b0*/  @!P0 BRA `(.L_x_166) ;  /* 0xfffffffc00f08947 */ /* 0x008fea000383ffff */
[----:B------:R-:W-:Y:S05]  /*a0c0*/  BRA `(.L_x_167) ;  /* 0xffffffa800807947 */ /* 0x000fea000383ffff */
.L_x_84:
[----:B------:R-:W-:Y:S07]  /*a0d0*/  MOV R0, UR21 ;  /* 0x0000001500007c02 */ /* 0x000fee0008000f00 */
.L_x_168:
[----:B--2---:R2:W3:Y:S02]  /*a0e0*/  SYNCS.PHASECHK.TRANS64.TRYWAIT P0, [R0+URZ+0x80], R4 ;  /* 0x00008004000075a7 */ /* 0x0044e400080011ff */
[----:B---3--:R-:W-:Y:S05]  /*a0f0*/  @!P0 NANOSLEEP.SYNCS 0x989680 ;  /* 0x009896800000895d */ /* 0x008fea0003900000 */
[----:B------:R-:W3:Y:S02]  /*a100*/  @!P0 SYNCS.PHASECHK.TRANS64 P0, [R0+URZ+0x80], R4 ;  /* 0x00008004000085a7 */ /* 0x000ee400080010ff */
[----:B---3--:R-:W-:Y:S05]  /*a110*/  @!P0 BRA `(.L_x_168) ;  /* 0xfffffffc00f08947 */ /* 0x008fea000383ffff */
[----:B------:R-:W-:Y:S05]  /*a120*/  BRA `(.L_x_169) ;  /* 0xffffffa800c87947 */ /* 0x000fea000383ffff */
.L_x_85:
[----:B------:R-:W-:Y:S07]  /*a130*/  MOV R0, UR21 ;  /* 0x0000001500007c02 */ /* 0x000fee0008000f00 */
.L_x_170:
[----:B--2---:R2:W3:Y:S02]  /*a140*/  SYNCS.PHASECHK.TRANS64.TRYWAIT P0, [R0+URZ+0x88], R4 ;  /* 0x00008804000075a7 */ /* 0x0044e400080011ff */
[----:B---3--:R-:W-:Y:S05]  /*a150*/  @!P0 NANOSLEEP.SYNCS 0x989680 ;  /* 0x009896800000895d */ /* 0x008fea0003900000 */
[----:B------:R-:W3:Y:S02]  /*a160*/  @!P0 SYNCS.PHASECHK.TRANS64 P0, [R0+URZ+0x88], R4 ;  /* 0x00008804000085a7 */ /* 0x000ee400080010ff */
[----:B---3--:R-:W-:Y:S05]  /*a170*/  @!P0 BRA `(.L_x_170) ;  /* 0xfffffffc00f08947 */ /* 0x008fea000383ffff */
[----:B------:R-:W-:Y:S05]  /*a180*/  BRA `(.L_x_171) ;  /* 0xffffffac00147947 */ /* 0x000fea000383ffff */
.L_x_87:
[----:B------:R-:W-:-:S07]  /*a190*/  MOV R0, UR21 ;  /* 0x0000001500007c02 */ /* 0x000fce0008000f00 */
.L_x_172:
[----:B---3--:R3:W4:Y:S02]  /*a1a0*/  SYNCS.PHASECHK.TRANS64.TRYWAIT P0, [R0+URZ+0x70], R2 ;  /* 0x00007002000075a7 */ /* 0x00872400080011ff */
[----:B----4-:R-:W-:Y:S05]  /*a1b0*/  @!P0 NANOSLEEP.SYNCS 0x989680 ;  /* 0x009896800000895d */ /* 0x010fea0003900000 */
[----:B------:R-:W4:Y:S02]  /*a1c0*/  @!P0 SYNCS.PHASECHK.TRANS64 P0, [R0+URZ+0x70], R2 ;  /* 0x00007002000085a7 */ /* 0x000f2400080010ff */
[----:B----4-:R-:W-:Y:S05]  /*a1d0*/  @!P0 BRA `(.L_x_172) ;  /* 0xfffffffc00f08947 */ /* 0x010fea000383ffff */
[----:B------:R-:W-:Y:S05]  /*a1e0*/  BRA `(.L_x_173) ;  /* 0xffffffac008c7947 */ /* 0x000fea000383ffff */
.L_x_88:
[----:B---3--:R-:W-:-:S07]  /*a1f0*/  MOV R0, UR21 ;  /* 0x0000001500007c02 */ /* 0x008fce0008000f00 */
.L_x_174:
[----:B---3--:R3:W4:Y:S02]  /*a200*/  SYNCS.PHASECHK.TRANS64.TRYWAIT P0, [R0+URZ+0x78], R2 ;  /* 0x00007802000075a7 */ /* 0x00872400080011ff */
[----:B----4-:R-:W-:Y:S05]  /*a210*/  @!P0 NANOSLEEP.SYNCS 0x989680 ;  /* 0x009896800000895d */ /* 0x010fea0003900000 */
[----:B------:R-:W4:Y:S02]  /*a220*/  @!P0 SYNCS.PHASECHK.TRANS64 P0, [R0+URZ+0x78], R2 ;  /* 0x00007802000085a7 */ /* 0x000f2400080010ff */
[----:B----4-:R-:W-:Y:S05]  /*a230*/  @!P0 BRA `(.L_x_174) ;  /* 0xfffffffc00f08947 */ /* 0x010fea000383ffff */
[----:B------:R-:W-:Y:S05]  /*a240*/  BRA `(.L_x_175) ;  /* 0xffffffac007c7947 */ /* 0x000fea000383ffff */
.L_x_89:
[----:B---3--:R-:W-:-:S07]  /*a250*/  MOV R0, UR21 ;  /* 0x0000001500007c02 */ /* 0x008fce0008000f00 */
.L_x_176:
[----:B---3--:R3:W4:Y:S02]  /*a260*/  SYNCS.PHASECHK.TRANS64.TRYWAIT P0, [R0+URZ+0x80], R2 ;  /* 0x00008002000075a7 */ /* 0x00872400080011ff */
[----:B----4-:R-:W-:Y:S05]  /*a270*/  @!P0 NANOSLEEP.SYNCS 0x989680 ;  /* 0x009896800000895d */ /* 0x010fea0003900000 */
[----:B------:R-:W4:Y:S02]  /*a280*/  @!P0 SYNCS.PHASECHK.TRANS64 P0, [R0+URZ+0x80], R2 ;  /* 0x00008002000085a7 */ /* 0x000f2400080010ff */
[----:B----4-:R-:W-:Y:S05]  /*a290*/  @!P0 BRA `(.L_x_176) ;  /* 0xfffffffc00f08947 */ /* 0x010fea000383ffff */
[----:B------:R-:W-:Y:S05]  /*a2a0*/  BRA `(.L_x_177) ;  /* 0xffffffac006c7947 */ /* 0x000fea000383ffff */
.L_x_91:
[----:B-1----:R1:W2:Y:S02]  /*a2b0*/  SYNCS.PHASECHK.TRANS64.TRYWAIT P0, [R3+URZ+0xa0], R0 ;  /* 0x0000a000030075a7 */ /* 0x0022a400080011ff */
[----:B--2---:R-:W-:Y:S05]  /*a2c0*/  @!P0 NANOSLEEP.SYNCS 0x989680 ;  /* 0x009896800000895d */ /* 0x004fea0003900000 */
[----:B------:R-:W2:Y:S02]  /*a2d0*/  @!P0 SYNCS.PHASECHK.TRANS64 P0, [R3+URZ+0xa0], R0 ;  /* 0x0000a000030085a7 */ /* 0x000ea400080010ff */
[----:B--2---:R-:W-:Y:S05]  /*a2e0*/  @!P0 BRA `(.L_x_91) ;  /* 0xfffffffc00f08947 */ /* 0x004fea000383ffff */
[----:B------:R-:W-:Y:S05]  /*a2f0*/  BRA `(.L_x_178) ;  /* 0xffffffb000387947 */ /* 0x000fea000383ffff */
.L_x_102:
[----:B-1----:R1:W2:Y:S02]  /*a300*/  SYNCS.PHASECHK.TRANS64.TRYWAIT P1, [R2+URZ+0x50], R0 ;  /* 0x00005000020075a7 */ /* 0x0022a400080211ff */
[----:B--2---:R-:W-:Y:S05]  /*a310*/  @!P1 NANOSLEEP.SYNCS 0x989680 ;  /* 0x009896800000995d */ /* 0x004fea0003900000 */
[----:B------:R-:W2:Y:S02]  /*a320*/  @!P1 SYNCS.PHASECHK.TRANS64 P1, [R2+URZ+0x50], R0 ;  /* 0x00005000020095a7 */ /* 0x000ea400080210ff */
[----:B--2---:R-:W-:Y:S05]  /*a330*/  @!P1 BRA `(.L_x_102) ;  /* 0xfffffffc00f09947 */ /* 0x004fea000383ffff */
[----:B------:R-:W-:Y:S05]  /*a340*/  BRA `(.L_x_101) ;  /* 0xffffffbc00ac7947 */ /* 0x000fea000383ffff */
.L_x_104:
[----:B-1----:R1:W2:Y:S02]  /*a350*/  SYNCS.PHASECHK.TRANS64.TRYWAIT P0, [R52+URZ+0xc0], R3 ;  /* 0x0000c003340075a7 */ /* 0x0022a400080011ff */
[----:B--2---:R-:W-:Y:S05]  /*a360*/  @!P0 NANOSLEEP.SYNCS 0x989680 ;  /* 0x009896800000895d */ /* 0x004fea0003900000 */
[----:B------:R-:W2:Y:S02]  /*a370*/  @!P0 SYNCS.PHASECHK.TRANS64 P0, [R52+URZ+0xc0], R3 ;  /* 0x0000c003340085a7 */ /* 0x000ea400080010ff */
[----:B--2---:R-:W-:Y:S05]  /*a380*/  @!P0 BRA `(.L_x_104) ;  /* 0xfffffffc00f08947 */ /* 0x004fea000383ffff */
[----:B------:R-:W-:Y:S05]  /*a390*/  BRA `(.L_x_103) ;  /* 0xffffffc000007947 */ /* 0x000fea000383ffff */
.L_x_112:
[----:B--2---:R2:W3:Y:S02]  /*a3a0*/  SYNCS.PHASECHK.TRANS64.TRYWAIT P0, [R0+URZ+0x50], R2 ;  /* 0x00005002000075a7 */ /* 0x0044e400080011ff */
[----:B---3--:R-:W-:Y:S05]  /*a3b0*/  @!P0 NANOSLEEP.SYNCS 0x989680 ;  /* 0x009896800000895d */ /* 0x008fea0003900000 */
[----:B------:R-:W3:Y:S02]  /*a3c0*/  @!P0 SYNCS.PHASECHK.TRANS64 P0, [R0+URZ+0x50], R2 ;  /* 0x00005002000085a7 */ /* 0x000ee400080010ff */
[----:B---3--:R-:W-:Y:S05]  /*a3d0*/  @!P0 BRA `(.L_x_112) ;  /* 0xfffffffc00f08947 */ /* 0x008fea000383ffff */
[----:B------:R-:W-:Y:S05]  /*a3e0*/  BRA `(.L_x_111) ;  /* 0xffffffc800f47947 */ /* 0x000fea000383ffff */
.L_x_120:
[----:B--2---:R2:W3:Y:S02]  /*a3f0*/  SYNCS.PHASECHK.TRANS64.TRYWAIT P0, [R0+URZ+0x50], R4 ;  /* 0x00005004000075a7 */ /* 0x0044e400080011ff */
[----:B---3--:R-:W-:Y:S05]  /*a400*/  @!P0 NANOSLEEP.SYNCS 0x989680 ;  /* 0x009896800000895d */ /* 0x008fea0003900000 */
[----:B------:R-:W3:Y:S02]  /*a410*/  @!P0 SYNCS.PHASECHK.TRANS64 P0, [R0+URZ+0x50], R4 ;  /* 0x00005004000085a7 */ /* 0x000ee400080010ff */
[----:B---3--:R-:W-:Y:S05]  /*a420*/  @!P0 BRA `(.L_x_120) ;  /* 0xfffffffc00f08947 */ /* 0x008fea000383ffff */
[----:B------:R-:W-:Y:S05]  /*a430*/  BRA `(.L_x_119) ;  /* 0xffffffd800307947 */ /* 0x000fea000383ffff */
.L_x_128:
[----:B--2---:R2:W3:Y:S02]  /*a440*/  SYNCS.PHASECHK.TRANS64.TRYWAIT P0, [R0+URZ+0x50], R2 ;  /* 0x00005002000075a7 */ /* 0x0044e400080011ff */
[----:B---3--:R-:W-:Y:S05]  /*a450*/  @!P0 NANOSLEEP.SYNCS 0x989680 ;  /* 0x009896800000895d */ /* 0x008fea0003900000 */
[----:B------:R-:W3:Y:S02]  /*a460*/  @!P0 SYNCS.PHASECHK.TRANS64 P0, [R0+URZ+0x50], R2 ;  /* 0x00005002000085a7 */ /* 0x000ee400080010ff */
[----:B---3--:R-:W-:Y:S05]  /*a470*/  @!P0 BRA `(.L_x_128) ;  /* 0xfffffffc00f08947 */ /* 0x008fea000383ffff */
[----:B------:R-:W-:Y:S05]  /*a480*/  BRA `(.L_x_127) ;  /* 0xffffffe4007c7947 */ /* 0x000fea000383ffff */
        .weak           $__internal_0_$__cuda_sm10x_tcgen05_guardrail_trap_col_being_dealloced_not_returned_by_alloc
        .type           $__internal_0_$__cuda_sm10x_tcgen05_guardrail_trap_col_being_dealloced_not_returned_by_alloc,@function
        .size           $__internal_0_$__cuda_sm10x_tcgen05_guardrail_trap_col_being_dealloced_not_returned_by_alloc,($__internal_1_$__cuda_sm10x_tcgen05_guardrail_trap_phase_invalid_during_alloc - $__internal_0_$__cuda_sm10x_tcgen05_guardrail_trap_col_being_dealloced_not_returned_by_alloc)
$__internal_0_$__cuda_sm10x_tcgen05_guardrail_trap_col_being_dealloced_not_returned_by_alloc:
[----:B------:R-:W-:Y:S05]  /*a490*/  BPT.TRAP 0x1 ;  /* 0x000000040000795c */ /* 0x000fea0000300000 */
[----:B------:R-:W-:-:S04]  /*a4a0*/  HFMA2 R3, -RZ, RZ, 0, 0 ;  /* 0x00000000ff037431 */ /* 0x000fc800000001ff */
[----:B------:R-:W-:Y:S05]  /*a4b0*/  RET.REL.NODEC R2 `(_ZN7cutlass13device_kernelINS_4gemm6kernel13GemmUniversalIN4cute5tupleIJiiiiEEENS1_10collective13CollectiveMmaINS1_35MainloopSm100TmaUmmaWarpSpecializedILi5ELi2ELi4ENS5_IJNS4_1CILi2EEENSA_ILi1EEESC_EEEEENS5_IJNSA_ILi64EEENSA_ILi256EEENSA_ILi128EEEEEEaNS5_IJlSC_lEEEaSJ_NS4_8TiledMMAINS4_8MMA_AtomIJNS4_15SM100_MMA_S8_SSIaaiLi64ELi256ELNS4_4UMMA5MajorE0ELSO_0ELNSN_8SaturateE0EEEEEENS4_6LayoutINS5_IJSC_SC_SC_EEENS5_IJNSA_ILi0EEESU_SU_EEEEENS5_IJNS4_10UnderscoreESX_SX_EEEEENS4_13SM90_TMA_LOADENS4_14ComposedLayoutINS4_7SwizzleILi3ELi4ELi3EEENS4_18smem_ptr_flag_bitsILi8EEENSS_INS5_IJNSA_ILi8EEESH_EEENS5_IJSH_SC_EEEEEEEvNS4_8identityENS4_23SM90_TMA_LOAD_MULTICASTES1A_vS1B_EENS_8epilogue10collective18CollectiveEpilogueINS1E_23Sm100TmaWarpSpecializedILi4ELi2ELi32ELb0ELb0EEEJSI_NS5_IJNSS_ISF_SC_EES1J_EEEaSJ_aSJ_NS1E_6fusion15FusionCallbacksIS1I_NS1L_17LinearCombinationIaiaiLNS_15FloatRoundStyleE2EEESI_S1K_JEEENS4_5SM1004TMEM4LOAD26SM100_TMEM_LOAD_16dp32b32xES10_NS11_INS12_ILi2ELi4ELi3EEES15_NSS_INS5_IJS16_SF_EEENS5_IJSF_SC_EEEEEEENS4_39AutoVectorizingCopyWithAssumedAlignmentILi128EEENS4_14SM90_TMA_STOREES1Z_S21_S21_EEEvvEEEEvNT_6ParamsE) ;  /* 0xffffff5802d07950 */ /* 0x000fea0003c3ffff */
        .weak           $__internal_1_$__cuda_sm10x_tcgen05_guardrail_trap_phase_invalid_during_alloc
        .type           $__internal_1_$__cuda_sm10x_tcgen05_guardrail_trap_phase_invalid_during_alloc,@function
        .size           $__internal_1_$__cuda_sm10x_tcgen05_guardrail_trap_phase_invalid_during_alloc,($__internal_2_$__cuda_sm10x_tcgen05_guardrail_trap_unallocated_columns_being_dealloced - $__internal_1_$__cuda_sm10x_tcgen05_guardrail_trap_phase_invalid_during_alloc)
$__internal_1_$__cuda_sm10x_tcgen05_guardrail_trap_phase_invalid_during_alloc:
[----:B------:R-:W-:Y:S05]  /*a4c0*/  BPT.TRAP 0x1 ;  /* 0x000000040000795c */ /* 0x000fea0000300000 */
[----:B------:R-:W-:-:S04]  /*a4d0*/  MOV R5, 0x0 ;  /* 0x0000000000057802 */ /* 0x000fc80000000f00 */
[----:B------:R-:W-:Y:S05]  /*a4e0*/  RET.REL.NODEC R4 `(_ZN7cutlass13device_kernelINS_4gemm6kernel13GemmUniversalIN4cute5tupleIJiiiiEEENS1_10collective13CollectiveMmaINS1_35MainloopSm100TmaUmmaWarpSpecializedILi5ELi2ELi4ENS5_IJNS4_1CILi2EEENSA_ILi1EEESC_EEEEENS5_IJNSA_ILi64EEENSA_ILi256EEENSA_ILi128EEEEEEaNS5_IJlSC_lEEEaSJ_NS4_8TiledMMAINS4_8MMA_AtomIJNS4_15SM100_MMA_S8_SSIaaiLi64ELi256ELNS4_4UMMA5MajorE0ELSO_0ELNSN_8SaturateE0EEEEEENS4_6LayoutINS5_IJSC_SC_SC_EEENS5_IJNSA_ILi0EEESU_SU_EEEEENS5_IJNS4_10UnderscoreESX_SX_EEEEENS4_13SM90_TMA_LOADENS4_14ComposedLayoutINS4_7SwizzleILi3ELi4ELi3EEENS4_18smem_ptr_flag_bitsILi8EEENSS_INS5_IJNSA_ILi8EEESH_EEENS5_IJSH_SC_EEEEEEEvNS4_8identityENS4_23SM90_TMA_LOAD_MULTICASTES1A_vS1B_EENS_8epilogue10collective18CollectiveEpilogueINS1E_23Sm100TmaWarpSpecializedILi4ELi2ELi32ELb0ELb0EEEJSI_NS5_IJNSS_ISF_SC_EES1J_EEEaSJ_aSJ_NS1E_6fusion15FusionCallbacksIS1I_NS1L_17LinearCombinationIaiaiLNS_15FloatRoundStyleE2EEESI_S1K_JEEENS4_5SM1004TMEM4LOAD26SM100_TMEM_LOAD_16dp32b32xES10_NS11_INS12_ILi2ELi4ELi3EEES15_NSS_INS5_IJS16_SF_EEENS5_IJSF_SC_EEEEEEENS4_39AutoVectorizingCopyWithAssumedAlignmentILi128EEENS4_14SM90_TMA_STOREES1Z_S21_S21_EEEvvEEEEvNT_6ParamsE) ;  /* 0xffffff5804c47950 */ /* 0x000fea0003c3ffff */
        .weak           $__internal_2_$__cuda_sm10x_tcgen05_guardrail_trap_unallocated_columns_being_dealloced
        .type           $__internal_2_$__cuda_sm10x_tcgen05_guardrail_trap_unallocated_columns_being_dealloced,@function
        .size           $__internal_2_$__cuda_sm10x_tcgen05_guardrail_trap_unallocated_columns_being_dealloced,(.L_x_180 - $__internal_2_$__cuda_sm10x_tcgen05_guardrail_trap_unallocated_columns_being_dealloced)
$__internal_2_$__cuda_sm10x_tcgen05_guardrail_trap_unallocated_columns_being_dealloced:
[----:B------:R-:W-:Y:S05]  /*a4f0*/  BPT.TRAP 0x1 ;  /* 0x000000040000795c */ /* 0x000fea0000300000 */
[----:B------:R-:W-:-:S04]  /*a500*/  HFMA2 R3, -RZ, RZ, 0, 0 ;  /* 0x00000000ff037431 */ /* 0x000fc800000001ff */
[----:B------:R-:W-:Y:S05]  /*a510*/  RET.REL.NODEC R2 `(_ZN7cutlass13device_kernelINS_4gemm6kernel13GemmUniversalIN4cute5tupleIJiiiiEEENS1_10collective13CollectiveMmaINS1_35MainloopSm100TmaUmmaWarpSpecializedILi5ELi2ELi4ENS5_IJNS4_1CILi2EEENSA_ILi1EEESC_EEEEENS5_IJNSA_ILi64EEENSA_ILi256EEENSA_ILi128EEEEEEaNS5_IJlSC_lEEEaSJ_NS4_8TiledMMAINS4_8MMA_AtomIJNS4_15SM100_MMA_S8_SSIaaiLi64ELi256ELNS4_4UMMA5MajorE0ELSO_0ELNSN_8SaturateE0EEEEEENS4_6LayoutINS5_IJSC_SC_SC_EEENS5_IJNSA_ILi0EEESU_SU_EEEEENS5_IJNS4_10UnderscoreESX_SX_EEEEENS4_13SM90_TMA_LOADENS4_14ComposedLayoutINS4_7SwizzleILi3ELi4ELi3EEENS4_18smem_ptr_flag_bitsILi8EEENSS_INS5_IJNSA_ILi8EEESH_EEENS5_IJSH_SC_EEEEEEEvNS4_8identityENS4_23SM90_TMA_LOAD_MULTICASTES1A_vS1B_EENS_8epilogue10collective18CollectiveEpilogueINS1E_23Sm100TmaWarpSpecializedILi4ELi2ELi32ELb0ELb0EEEJSI_NS5_IJNSS_ISF_SC_EES1J_EEEaSJ_aSJ_NS1E_6fusion15FusionCallbacksIS1I_NS1L_17LinearCombinationIaiaiLNS_15FloatRoundStyleE2EEESI_S1K_JEEENS4_5SM1004TMEM4LOAD26SM100_TMEM_LOAD_16dp32b32xES10_NS11_INS12_ILi2ELi4ELi3EEES15_NSS_INS5_IJS16_SF_EEENS5_IJSF_SC_EEEEEEENS4_39AutoVectorizingCopyWithAssumedAlignmentILi128EEENS4_14SM90_TMA_STOREES1Z_S21_S21_EEEvvEEEEvNT_6ParamsE) ;  /* 0xffffff5802b87950 */ /* 0x000fea0003c3ffff */
.L_x_179:
[----:B------:R-:W-:-:S00]  /*a520*/  BRA `(.L_x_179) ;  /* 0xfffffffc00fc7947 */ /* 0x000fc0000383ffff */
[----:B------:R-:W-:-:S00]  /*a530*/  NOP ;  /* 0x0000000000007918 */ /* 0x000fc00000000000 */
        /* <DEDUP_REMOVED lines=12> */
.L_x_180:


//--------------------- .nv.global.init           --------------------------
	.section	.nv.global.init,"aw",@progbits
.nv.global.init:
	.type		$str$27,@object
	.size		$str$27,($str$28 - $str$27)
$str$27:
        /*0000*/ 	.byte	0x28, 0x61, 0x64, 0x64, 0x72, 0x65, 0x73, 0x73, 0x20, 0x26, 0x20, 0x6d, 0x61, 0x73, 0x6b, 0x29
        /*0010*/ 	.byte	0x20, 0x3d, 0x3d, 0x20, 0x30, 0x00
	.type		$str$28,@object
	.size		$str$28,($str$26 - $str$28)
$str$28:
        /*0016*/ 	.byte	0x2f, 0x74, 0x6d, 0x70, 0x2f, 0x63, 0x75, 0x74, 0x6c, 0x61, 0x73, 0x73, 0x5f, 0x73, 0x77, 0x65
        /*0026*/ 	.byte	0x65, 0x70, 0x5f, 0x73, 0x72, 0x63, 0x2f, 0x69, 0x6e, 0x63, 0x6c, 0x75, 0x64, 0x65, 0x2f, 0x63
        /*0036*/ 	.byte	0x75, 0x74, 0x65, 0x2f, 0x70, 0x6f, 0x69, 0x6e, 0x74, 0x65, 0x72, 0x5f, 0x66, 0x6c, 0x61, 0x67
        /*0046*/ 	.byte	0x67, 0x65, 0x64, 0x2e, 0x68, 0x70, 0x70, 0x00
	.type		$str$26,@object
	.size		$str$26,($str$25 - $str$26)
$str$26:
        /*004e*/ 	.byte	0x2f, 0x74, 0x6d, 0x70, 0x2f, 0x63, 0x75, 0x74, 0x6c, 0x61, 0x73, 0x73, 0x5f, 0x73, 0x77, 0x65
        /*005e*/ 	.byte	0x65, 0x70, 0x5f, 0x73, 0x72, 0x63, 0x2f, 0x69, 0x6e, 0x63, 0x6c, 0x75, 0x64, 0x65, 0x2f, 0x63
        /*006e*/ 	.byte	0x75, 0x74, 0x65, 0x2f, 0x61, 0x74, 0x6f, 0x6d, 0x2f, 0x63, 0x6f, 0x70, 0x79, 0x5f, 0x74, 0x72
        /*007e*/ 	.byte	0x61, 0x69, 0x74, 0x73, 0x5f, 0x73, 0x6d, 0x31, 0x30, 0x30, 0x2e, 0x68, 0x70, 0x70, 0x00
	.type		$str$25,@object
	.size		$str$25,(__unnamed_1 - $str$25)
$str$25:
        /*008d*/ 	.byte	0x28, 0x28, 0x75, 0x69, 0x6e, 0x74, 0x33, 0x32, 0x5f, 0x74, 0x28, 0x74, 0x68, 0x72, 0x65, 0x61
        /*009d*/ 	.byte	0x64, 0x49, 0x64, 0x78, 0x2e, 0x78, 0x29, 0x20, 0x2f, 0x20, 0x33, 0x32, 0x29, 0x20, 0x25, 0x20
        /*00ad*/ 	.byte	0x34, 0x29, 0x20, 0x3d, 0x3d, 0x20, 0x28, 0x28, 0x28, 0x74, 0x6d, 0x65, 0x6d, 0x5f, 0x61, 0x64
        /*00bd*/ 	.byte	0x64, 0x72, 0x20, 0x3e, 0x3e, 0x20, 0x31, 0x36, 0x29, 0x20, 0x2f, 0x20, 0x33, 0x32, 0x29, 0x20
        /*00cd*/ 	.byte	0x25, 0x20, 0x34, 0x29, 0x00
	.type		__unnamed_1,@object
	.size		__unnamed_1,(__unnamed_2 - __unnamed_1)
__unnamed_1:
        /*00d2*/ 	.byte	0x61, 0x75, 0x74, 0x6f, 0x20, 0x63, 0x75, 0x74, 0x65, 0x3a, 0x3a, 0x61, 0x73, 0x5f, 0x70, 0x6f
        /* <DEDUP_REMOVED lines=24> */
        /*0262*/ 	.byte	0x00
	.type		__unnamed_2,@object
	.size		__unnamed_2,(__unnamed_3 - __unnamed_2)
__unnamed_2:
        /* <DEDUP_REMOVED lines=26> */
	.type		__unnamed_3,@object
	.size		__unnamed_3,(.L_3 - __unnamed_3)
__unnamed_3:
        /* <DEDUP_REMOVED lines=41> */
.L_3:


//--------------------- .nv.shared._ZN7cutlass13device_kernelINS_4gemm6kernel13GemmUniversalIN4cute5tupleIJiiiiEEENS1_10collective13CollectiveMmaINS1_35MainloopSm100TmaUmmaWarpSpecializedILi5ELi2ELi4ENS5_IJNS4_1CILi2EEENSA_ILi1EEESC_EEEEENS5_IJNSA_ILi64EEENSA_ILi256EEENSA_ILi128EEEEEEaNS5_IJlSC_lEEEaSJ_NS4_8TiledMMAINS4_8MMA_AtomIJNS4_15SM100_MMA_S8_SSIaaiLi64ELi256ELNS4_4UMMA5MajorE0ELSO_0ELNSN_8SaturateE0EEEEEENS4_6LayoutINS5_IJSC_SC_SC_EEENS5_IJNSA_ILi0EEESU_SU_EEEEENS5_IJNS4_10UnderscoreESX_SX_EEEEENS4_13SM90_TMA_LOADENS4_14ComposedLayoutINS4_7SwizzleILi3ELi4ELi3EEENS4_18smem_ptr_flag_bitsILi8EEENSS_INS5_IJNSA_ILi8EEESH_EEENS5_IJSH_SC_EEEEEEEvNS4_8identityENS4_23SM90_TMA_LOAD_MULTICASTES1A_vS1B_EENS_8epilogue10collective18CollectiveEpilogueINS1E_23Sm100TmaWarpSpecializedILi4ELi2ELi32ELb0ELb0EEEJSI_NS5_IJNSS_ISF_SC_EES1J_EEEaSJ_aSJ_NS1E_6fusion15FusionCallbacksIS1I_NS1L_17LinearCombinationIaiaiLNS_15FloatRoundStyleE2EEESI_S1K_JEEENS4_5SM1004TMEM4LOAD26SM100_TMEM_LOAD_16dp32b32xES10_NS11_INS12_ILi2ELi4ELi3EEES15_NSS_INS5_IJS16_SF_EEENS5_IJSF_SC_EEEEEEENS4_39AutoVectorizingCopyWithAssumedAlignmentILi128EEENS4_14SM90_TMA_STOREES1Z_S21_S21_EEEvvEEEEvNT_6ParamsE --------------------------
	.section	.nv.shared._ZN7cutlass13device_kernelINS_4gemm6kernel13GemmUniversalIN4cute5tupleIJiiiiEEENS1_10collective13CollectiveMmaINS1_35MainloopSm100TmaUmmaWarpSpecializedILi5ELi2ELi4ENS5_IJNS4_1CILi2EEENSA_ILi1EEESC_EEEEENS5_IJNSA_ILi64EEENSA_ILi256EEENSA_ILi128EEEEEEaNS5_IJlSC_lEEEaSJ_NS4_8TiledMMAINS4_8MMA_AtomIJNS4_15SM100_MMA_S8_SSIaaiLi64ELi256ELNS4_4UMMA5MajorE0ELSO_0ELNSN_8SaturateE0EEEEEENS4_6LayoutINS5_IJSC_SC_SC_EEENS5_IJNSA_ILi0EEESU_SU_EEEEENS5_IJNS4_10UnderscoreESX_SX_EEEEENS4_13SM90_TMA_LOADENS4_14ComposedLayoutINS4_7SwizzleILi3ELi4ELi3EEENS4_18smem_ptr_flag_bitsILi8EEENSS_INS5_IJNSA_ILi8EEESH_EEENS5_IJSH_SC_EEEEEEEvNS4_8identityENS4_23SM90_TMA_LOAD_MULTICASTES1A_vS1B_EENS_8epilogue10collective18CollectiveEpilogueINS1E_23Sm100TmaWarpSpecializedILi4ELi2ELi32ELb0ELb0EEEJSI_NS5_IJNSS_ISF_SC_EES1J_EEEaSJ_aSJ_NS1E_6fusion15FusionCallbacksIS1I_NS1L_17LinearCombinationIaiaiLNS_15FloatRoundStyleE2EEESI_S1K_JEEENS4_5SM1004TMEM4LOAD26SM100_TMEM_LOAD_16dp32b32xES10_NS11_INS12_ILi2ELi4ELi3EEES15_NSS_INS5_IJS16_SF_EEENS5_IJSF_SC_EEEEEEENS4_39AutoVectorizingCopyWithAssumedAlignmentILi128EEENS4_14SM90_TMA_STOREES1Z_S21_S21_EEEvvEEEEvNT_6ParamsE,"aw",@nobits
	.sectionflags	@""
	.align	16
	.zero		1024


//--------------------- .nv.shared.reserved.0     --------------------------
	.section	.nv.shared.reserved.0,"aw",@nobits
	.weak		__nv_reservedSMEM_offset_0_alias
	.size		__nv_reservedSMEM_offset_0_alias, 0, 64
	.other		__nv_reservedSMEM_offset_0_alias,@"STO_CUDA_RESERVED_SHARED STV_DEFAULT"
__nv_reservedSMEM_offset_0_alias:
	.zero		0
.nv.shared.reserved.0:
	.zero		64
	.weak		__nv_reservedSMEM_tcgen05_partition
	.type		__nv_reservedSMEM_tcgen05_partition,@object
	.size		__nv_reservedSMEM_tcgen05_partition,(.L_0 - __nv_reservedSMEM_tcgen05_partition)
__nv_reservedSMEM_tcgen05_partition:
	.zero		32
.L_0:


//--------------------- .nv.global                --------------------------
	.section	.nv.global,"aw",@nobits
.nv.global:
	.type		_ZN40_INTERNAL_e332319b_4_k_cu_548b8385_303264cute1_E,@object
	.size		_ZN40_INTERNAL_e332319b_4_k_cu_548b8385_303264cute1_E,(_ZN40_INTERNAL_e332319b_4_k_cu_548b8385_303264cuda3std3__45__cpo6cbeginE - _ZN40_INTERNAL_e332319b_4_k_cu_548b8385_303264cute1_E)
_ZN40_INTERNAL_e332319b_4_k_cu_548b8385_303264cute1_E:
	.zero		1
	.type		_ZN40_INTERNAL_e332319b_4_k_cu_548b8385_303264cuda3std3__45__cpo6cbeginE,@object
	.size		_ZN40_INTERNAL_e332319b_4_k_cu_548b8385_303264cuda3std3__45__cpo6cbeginE,(_ZN40_INTERNAL_e332319b_4_k_cu_548b8385_303264cuda3std3__48in_placeE - _ZN40_INTERNAL_e332319b_4_k_cu_548b8385_303264cuda3std3__45__cpo6cbeginE)
_ZN40_INTERNAL_e332319b_4_k_cu_548b8385_303264cuda3std3__45__cpo6cbeginE:
	.zero		1
	.type		_ZN40_INTERNAL_e332319b_4_k_cu_548b8385_303264cuda3std3__48in_placeE,@object
	.size		_ZN40_INTERNAL_e332319b_4_k_cu_548b8385_303264cuda3std3__48in_placeE,(_ZN40_INTERNAL_e332319b_4_k_cu_548b8385_303264cuda3std6ranges3__45__cpo9iter_moveE - _ZN40_INTERNAL_e332319b_4_k_cu_548b8385_303264cuda3std3__48in_placeE)
_ZN40_INTERNAL_e332319b_4_k_cu_548b8385_303264cuda3std3__48in_placeE:
	.zero		1
	.type		_ZN40_INTERNAL_e332319b_4_k_cu_548b8385_303264cuda3std6ranges3__45__cpo9iter_moveE,@object
	.size		_ZN40_INTERNAL_e332319b_4_k_cu_548b8385_303264cuda3std6ranges3__45__cpo9iter_moveE,(_ZN40_INTERNAL_e332319b_4_k_cu_548b8385_303264cuda3std3__45__cpo5beginE - _ZN40_INTERNAL_e332319b_4_k_cu_548b8385_303264cuda3std6ranges3__45__cpo9iter_moveE)
_ZN40_INTERNAL_e332319b_4_k_cu_548b8385_303264cuda3std6ranges3__45__cpo9iter_moveE:
	.zero		1
	.type		_ZN40_INTERNAL_e332319b_4_k_cu_548b8385_303264cuda3std3__45__cpo5beginE,@object
	.size		_ZN40_INTERNAL_e332319b_4_k_cu_548b8385_303264cuda3std3__45__cpo5beginE,(_ZN40_INTERNAL_e332319b_4_k_cu_548b8385_303264cuda3std3__442_GLOBAL__N__e332319b_4_k_cu_548b8385_303266ignoreE - _ZN40_INTERNAL_e332319b_4_k_cu_548b8385_303264cuda3std3__45__cpo5beginE)
_ZN40_INTERNAL_e332319b_4_k_cu_548b8385_303264cuda3std3__45__cpo5beginE:
	.zero		1
	.type		_ZN40_INTERNAL_e332319b_4_k_cu_548b8385_303264cuda3std3__442_GLOBAL__N__e332319b_4_k_cu_548b8385_303266ignoreE,@object
	.size		_ZN40_INTERNAL_e332319b_4_k_cu_548b8385_303264cuda3std3__442_GLOBAL__N__e332319b_4_k_cu_548b8385_303266ignoreE,(_ZN40_INTERNAL_e332319b_4_k_cu_548b8385_303264cute7productE - _ZN40_INTERNAL_e332319b_4_k_cu_548b8385_303264cuda3std3__442_GLOBAL__N__e332319b_4_k_cu_548b8385_303266ignoreE)
_ZN40_INTERNAL_e332319b_4_k_cu_548b8385_303264cuda3std3__442_GLOBAL__N__e332319b_4_k_cu_548b8385_303266ignoreE:
	.zero		1
	.type		_ZN40_INTERNAL_e332319b_4_k_cu_548b8385_303264cute7productE,@object
	.size		_ZN40_INTERNAL_e332319b_4_k_cu_548b8385_303264cute7productE,(_ZN40_INTERNAL_e332319b_4_k_cu_548b8385_303264cuda3std3__45__cpo3endE - _ZN40_INTERNAL_e332319b_4_k_cu_548b8385_303264cute7productE)
_ZN40_INTERNAL_e332319b_4_k_cu_548b8385_303264cute7productE:
	.zero		1
	.type		_ZN40_INTERNAL_e332319b_4_k_cu_548b8385_303264cuda3std3__45__cpo3endE,@object
	.size		_ZN40_INTERNAL_e332319b_4_k_cu_548b8385_303264cuda3std3__45__cpo3endE,(_ZN40_INTERNAL_e332319b_4_k_cu_548b8385_303264cuda3std3__419piecewise_constructE - _ZN40_INTERNAL_e332319b_4_k_cu_548b8385_303264cuda3std3__45__cpo3endE)
_ZN40_INTERNAL_e332319b_4_k_cu_548b8385_303264cuda3std3__45__cpo3endE:
	.zero		1
	.type		_ZN40_INTERNAL_e332319b_4_k_cu_548b8385_303264cuda3std3__419piecewise_constructE,@object
	.size		_ZN40_INTERNAL_e332319b_4_k_cu_548b8385_303264cuda3std3__419piecewise_constructE,(_ZN40_INTERNAL_e332319b_4_k_cu_548b8385_303264cuda3std3__45__cpo4cendE - _ZN40_INTERNAL_e332319b_4_k_cu_548b8385_303264cuda3std3__419piecewise_constructE)
_ZN40_INTERNAL_e332319b_4_k_cu_548b8385_303264cuda3std3__419piecewise_constructE:
	.zero		1
	.type		_ZN40_INTERNAL_e332319b_4_k_cu_548b8385_303264cuda3std3__45__cpo4cendE,@object
	.size		_ZN40_INTERNAL_e332319b_4_k_cu_548b8385_303264cuda3std3__45__cpo4cendE,(_ZN40_INTERNAL_e332319b_4_k_cu_548b8385_303264cuda3std6ranges3__45__cpo4swapE - _ZN40_INTERNAL_e332319b_4_k_cu_548b8385_303264cuda3std3__45__cpo4cendE)
_ZN40_INTERNAL_e332319b_4_k_cu_548b8385_303264cuda3std3__45__cpo4cendE:
	.zero		1
	.type		_ZN40_INTERNAL_e332319b_4_k_cu_548b8385_303264cuda3std6ranges3__45__cpo4swapE,@object
	.size		_ZN40_INTERNAL_e332319b_4_k_cu_548b8385_303264cuda3std6ranges3__45__cpo4swapE,(.L_11 - _ZN40_INTERNAL_e332319b_4_k_cu_548b8385_303264cuda3std6ranges3__45__cpo4swapE)
_ZN40_INTERNAL_e332319b_4_k_cu_548b8385_303264cuda3std6ranges3__45__cpo4swapE:
	.zero		1
.L_11:


//--------------------- .nv.constant0._ZN7cutlass13device_kernelINS_4gemm6kernel13GemmUniversalIN4cute5tupleIJiiiiEEENS1_10collective13CollectiveMmaINS1_35MainloopSm100TmaUmmaWarpSpecializedILi5ELi2ELi4ENS5_IJNS4_1CILi2EEENSA_ILi1EEESC_EEEEENS5_IJNSA_ILi64EEENSA_ILi256EEENSA_ILi128EEEEEEaNS5_IJlSC_lEEEaSJ_NS4_8TiledMMAINS4_8MMA_AtomIJNS4_15SM100_MMA_S8_SSIaaiLi64ELi256ELNS4_4UMMA5MajorE0ELSO_0ELNSN_8SaturateE0EEEEEENS4_6LayoutINS5_IJSC_SC_SC_EEENS5_IJNSA_ILi0EEESU_SU_EEEEENS5_IJNS4_10UnderscoreESX_SX_EEEEENS4_13SM90_TMA_LOADENS4_14ComposedLayoutINS4_7SwizzleILi3ELi4ELi3EEENS4_18smem_ptr_flag_bitsILi8EEENSS_INS5_IJNSA_ILi8EEESH_EEENS5_IJSH_SC_EEEEEEEvNS4_8identityENS4_23SM90_TMA_LOAD_MULTICASTES1A_vS1B_EENS_8epilogue10collective18CollectiveEpilogueINS1E_23Sm100TmaWarpSpecializedILi4ELi2ELi32ELb0ELb0EEEJSI_NS5_IJNSS_ISF_SC_EES1J_EEEaSJ_aSJ_NS1E_6fusion15FusionCallbacksIS1I_NS1L_17LinearCombinationIaiaiLNS_15FloatRoundStyleE2EEESI_S1K_JEEENS4_5SM1004TMEM4LOAD26SM100_TMEM_LOAD_16dp32b32xES10_NS11_INS12_ILi2ELi4ELi3EEES15_NSS_INS5_IJS16_SF_EEENS5_IJSF_SC_EEEEEEENS4_39AutoVectorizingCopyWithAssumedAlignmentILi128EEENS4_14SM90_TMA_STOREES1Z_S21_S21_EEEvvEEEEvNT_6ParamsE --------------------------
	.section	.nv.constant0._ZN7cutlass13device_kernelINS_4gemm6kernel13GemmUniversalIN4cute5tupleIJiiiiEEENS1_10collective13CollectiveMmaINS1_35MainloopSm100TmaUmmaWarpSpecializedILi5ELi2ELi4ENS5_IJNS4_1CILi2EEENSA_ILi1EEESC_EEEEENS5_IJNSA_ILi64EEENSA_ILi256EEENSA_ILi128EEEEEEaNS5_IJlSC_lEEEaSJ_NS4_8TiledMMAINS4_8MMA_AtomIJNS4_15SM100_MMA_S8_SSIaaiLi64ELi256ELNS4_4UMMA5MajorE0ELSO_0ELNSN_8SaturateE0EEEEEENS4_6LayoutINS5_IJSC_SC_SC_EEENS5_IJNSA_ILi0EEESU_SU_EEEEENS5_IJNS4_10UnderscoreESX_SX_EEEEENS4_13SM90_TMA_LOADENS4_14ComposedLayoutINS4_7SwizzleILi3ELi4ELi3EEENS4_18smem_ptr_flag_bitsILi8EEENSS_INS5_IJNSA_ILi8EEESH_EEENS5_IJSH_SC_EEEEEEEvNS4_8identityENS4_23SM90_TMA_LOAD_MULTICASTES1A_vS1B_EENS_8epilogue10collective18CollectiveEpilogueINS1E_23Sm100TmaWarpSpecializedILi4ELi2ELi32ELb0ELb0EEEJSI_NS5_IJNSS_ISF_SC_EES1J_EEEaSJ_aSJ_NS1E_6fusion15FusionCallbacksIS1I_NS1L_17LinearCombinationIaiaiLNS_15FloatRoundStyleE2EEESI_S1K_JEEENS4_5SM1004TMEM4LOAD26SM100_TMEM_LOAD_16dp32b32xES10_NS11_INS12_ILi2ELi4ELi3EEES15_NSS_INS5_IJS16_SF_EEENS5_IJSF_SC_EEEEEEENS4_39AutoVectorizingCopyWithAssumedAlignmentILi128EEENS4_14SM90_TMA_STOREES1Z_S21_S21_EEEvvEEEEvNT_6ParamsE,"a",@progbits
	.sectionflags	@""
	.align	4
.nv.constant0._ZN7cutlass13device_kernelINS_4gemm6kernel13GemmUniversalIN4cute5tupleIJiiiiEEENS1_10collective13CollectiveMmaINS1_35MainloopSm100TmaUmmaWarpSpecializedILi5ELi2ELi4ENS5_IJNS4_1CILi2EEENSA_ILi1EEESC_EEEEENS5_IJNSA_ILi64EEENSA_ILi256EEENSA_ILi128EEEEEEaNS5_IJlSC_lEEEaSJ_NS4_8TiledMMAINS4_8MMA_AtomIJNS4_15SM100_MMA_S8_SSIaaiLi64ELi256ELNS4_4UMMA5MajorE0ELSO_0ELNSN_8SaturateE0EEEEEENS4_6LayoutINS5_IJSC_SC_SC_EEENS5_IJNSA_ILi0EEESU_SU_EEEEENS5_IJNS4_10UnderscoreESX_SX_EEEEENS4_13SM90_TMA_LOADENS4_14ComposedLayoutINS4_7SwizzleILi3ELi4ELi3EEENS4_18smem_ptr_flag_bitsILi8EEENSS_INS5_IJNSA_ILi8EEESH_EEENS5_IJSH_SC_EEEEEEEvNS4_8identityENS4_23SM90_TMA_LOAD_MULTICASTES1A_vS1B_EENS_8epilogue10collective18CollectiveEpilogueINS1E_23Sm100TmaWarpSpecializedILi4ELi2ELi32ELb0ELb0EEEJSI_NS5_IJNSS_ISF_SC_EES1J_EEEaSJ_aSJ_NS1E_6fusion15FusionCallbacksIS1I_NS1L_17LinearCombinationIaiaiLNS_15FloatRoundStyleE2EEESI_S1K_JEEENS4_5SM1004TMEM4LOAD26SM100_TMEM_LOAD_16dp32b32xES10_NS11_INS12_ILi2ELi4ELi3EEES15_NSS_INS5_IJS16_SF_EEENS5_IJSF_SC_EEEEEEENS4_39AutoVectorizingCopyWithAssumedAlignmentILi128EEENS4_14SM90_TMA_STOREES1Z_S21_S21_EEEvvEEEEvNT_6ParamsE:
	.zero		2944


//--------------------- SYMBOLS --------------------------

	.type		.nv.reservedSmem.offset0,@object
	.size		.nv.reservedSmem.offset0,0x4
	.type		.nv.reservedSmem.cap,@object
	.size		.nv.reservedSmem.cap,0x4
	.type		__assertfail,@function
